// auto-generated by cutlass_sweep.gemm — config: {"arch": "sm_100", "cluster_m": 1, "cluster_n": 1, "dtype": "e5m2", "stages": 5, "tile_k": 64, "tile_m": 128, "tile_n": 256}
#include "cutlass/cutlass.h"
#include "cutlass/gemm/collective/collective_builder.hpp"
#include "cutlass/gemm/device/gemm_universal_adapter.h"
#include "cutlass/gemm/kernel/gemm_universal.hpp"
#include "cutlass/epilogue/collective/collective_builder.hpp"

using ElemA = cutlass::float_e5m2_t;
using ElemB = cutlass::float_e5m2_t;
using ElemCD = cutlass::float_e5m2_t;
using Acc  = float;
using TileShape    = cute::Shape<cute::_128, cute::_256, cute::_64>;
using ClusterShape = cute::Shape<cute::_1, cute::_1, cute::_1>;

using CollectiveEpilogue = typename cutlass::epilogue::collective::CollectiveBuilder<
    cutlass::arch::Sm100, cutlass::arch::OpClassTensorOp,
    TileShape, ClusterShape,
    cutlass::epilogue::collective::EpilogueTileAuto,
    Acc, Acc,
    ElemCD, cutlass::layout::RowMajor, 128 / cutlass::sizeof_bits<ElemCD>::value,
    ElemCD, cutlass::layout::RowMajor, 128 / cutlass::sizeof_bits<ElemCD>::value,
    cutlass::epilogue::collective::EpilogueScheduleAuto
  >::CollectiveOp;

using CollectiveMainloop = typename cutlass::gemm::collective::CollectiveBuilder<
    cutlass::arch::Sm100, cutlass::arch::OpClassTensorOp,
    ElemA, cutlass::layout::RowMajor, 128 / cutlass::sizeof_bits<ElemA>::value,
    ElemB, cutlass::layout::ColumnMajor, 128 / cutlass::sizeof_bits<ElemB>::value,
    Acc,
    TileShape, ClusterShape,
    cutlass::gemm::collective::StageCount<5>,
    cutlass::gemm::collective::KernelScheduleAuto
  >::CollectiveOp;

using GemmKernel = cutlass::gemm::kernel::GemmUniversal<
    cute::Shape<int,int,int,int>,
    CollectiveMainloop,
    CollectiveEpilogue
>;
using Gemm = cutlass::gemm::device::GemmUniversalAdapter<GemmKernel>;

// Force the device kernel symbol into the cubin without needing a host main.
auto* _anchor = &cutlass::device_kernel<GemmKernel>;


// ===== COMPILED SASS (sm_100a) =====

	.target	sm_100a

	.elftype	@"ET_EXEC"


//--------------------- .note.nv.tkinfo           --------------------------
	.section	.note.nv.tkinfo,"",@"SHT_NOTE"
	.sectionflags	@"SHF_NOTE_NV_TKINFO"
	.tkinfo
        /*0018*/ 	.word	0x00000002
        /*0030*/ 	.string	""
        /*0030*/ 	.string	"ptxas"
        /*0030*/ 	.string	"Cuda compilation tools, release 13.0, V13.0.88"
        /*0030*/ 	.string	"Build cuda_13.0.r13.0/compiler.36424714_0"
        /*0030*/ 	.string	"-arch sm_100a -m 64 "



//--------------------- .note.nv.cuinfo           --------------------------
	.section	.note.nv.cuinfo,"",@"SHT_NOTE"
	.sectionflags	@"SHF_NOTE_NV_CUINFO"
        /*0018*/ 	.short	0x0002
        /*001a*/ 	.short	0x0064
        /*001c*/ 	.short	0x0082
	.zero		2


//--------------------- .nv.info                  --------------------------
	.section	.nv.info,"",@"SHT_CUDA_INFO"
	.align	4


	//----- nvinfo : EIATTR_REGCOUNT
	.align		4
        /*0000*/ 	.byte	0x04, 0x2f
        /*0002*/ 	.short	(.L_20 - .L_19)
	.align		4
.L_19:
        /*0004*/ 	.word	index@(_ZN7cutlass13device_kernelINS_4gemm6kernel13GemmUniversalIN4cute5tupleIJiiiiEEENS1_10collective13CollectiveMmaINS1_35MainloopSm100TmaUmmaWarpSpecializedILi5ELi2ELi2ENS5_IJNS4_1CILi1EEESB_SB_EEEEENS5_IJNSA_ILi128EEENSA_ILi256EEENSA_ILi64EEEEEENS_12float_e5m2_tENS5_IJlSB_lEEESI_SJ_NS4_8TiledMMAINS4_8MMA_AtomIJNS4_10MMA_TraitsINS4_19SM100_MMA_F8F6F4_SSEJSI_SI_fSE_SF_NS4_17integral_constantINS4_4UMMA5MajorELSQ_0EEESR_NSO_INSP_7ScaleInELSS_0EEEST_EEEEEENS4_6LayoutISC_NS5_IJNSA_ILi0EEESX_SX_EEEEENS5_IJNS4_10UnderscoreES10_S10_EEEEENS4_13SM90_TMA_LOADENS4_14ComposedLayoutINS4_7SwizzleILi2ELi4ELi3EEENS4_18smem_ptr_flag_bitsILi8EEENSW_INS5_IJNSA_ILi8EEESG_EEENS5_IJSG_SB_EEEEEEEvNS4_8identityES13_S1D_vS1E_EENS_8epilogue10collective18CollectiveEpilogueINS1G_23Sm100TmaWarpSpecializedILi4ELi2ELi64ELb0ELb0EEEJSH_NS5_IJNSW_ISE_SB_EENSW_ISG_SB_EEEEESI_SJ_SI_SJ_NS1G_6fusion15FusionCallbacksIS1K_NS1O_17LinearCombinationISI_fSI_fLNS_15FloatRoundStyleE2EEESH_S1N_JEEENS4_5SM1004TMEM4LOAD26SM100_TMEM_LOAD_32dp32b64xES13_S1D_NS4_39AutoVectorizingCopyWithAssumedAlignmentILi128EEENS4_14SM90_TMA_STOREES1D_S1Z_S1Z_EEEvvEEEEvNT_6ParamsE)
        /*0008*/ 	.word	0x000000e0


	//----- nvinfo : EIATTR_FRAME_SIZE
	.align		4
.L_20:
        /*000c*/ 	.byte	0x04, 0x11
        /*000e*/ 	.short	(.L_22 - .L_21)
	.align		4
.L_21:
        /*0010*/ 	.word	index@($__internal_2_$__cuda_sm10x_tcgen05_guardrail_trap_unallocated_columns_being_dealloced)
        /*0014*/ 	.word	0x00000000


	//----- nvinfo : EIATTR_FRAME_SIZE
	.align		4
.L_22:
        /*0018*/ 	.byte	0x04, 0x11
        /*001a*/ 	.short	(.L_24 - .L_23)
	.align		4
.L_23:
        /*001c*/ 	.word	index@($__internal_1_$__cuda_sm10x_tcgen05_guardrail_trap_phase_invalid_during_alloc)
        /*0020*/ 	.word	0x00000000


	//----- nvinfo : EIATTR_FRAME_SIZE
	.align		4
.L_24:
        /*0024*/ 	.byte	0x04, 0x11
        /*0026*/ 	.short	(.L_26 - .L_25)
	.align		4
.L_25:
        /*0028*/ 	.word	index@($__internal_0_$__cuda_sm10x_tcgen05_guardrail_trap_col_being_dealloced_not_returned_by_alloc)
        /*002c*/ 	.word	0x00000000


	//----- nvinfo : EIATTR_FRAME_SIZE
	.align		4
.L_26:
        /*0030*/ 	.byte	0x04, 0x11
        /*0032*/ 	.short	(.L_28 - .L_27)
	.align		4
.L_27:
        /*0034*/ 	.word	index@(_ZN7cutlass13device_kernelINS_4gemm6kernel13GemmUniversalIN4cute5tupleIJiiiiEEENS1_10collective13CollectiveMmaINS1_35MainloopSm100TmaUmmaWarpSpecializedILi5ELi2ELi2ENS5_IJNS4_1CILi1EEESB_SB_EEEEENS5_IJNSA_ILi128EEENSA_ILi256EEENSA_ILi64EEEEEENS_12float_e5m2_tENS5_IJlSB_lEEESI_SJ_NS4_8TiledMMAINS4_8MMA_AtomIJNS4_10MMA_TraitsINS4_19SM100_MMA_F8F6F4_SSEJSI_SI_fSE_SF_NS4_17integral_constantINS4_4UMMA5MajorELSQ_0EEESR_NSO_INSP_7ScaleInELSS_0EEEST_EEEEEENS4_6LayoutISC_NS5_IJNSA_ILi0EEESX_SX_EEEEENS5_IJNS4_10UnderscoreES10_S10_EEEEENS4_13SM90_TMA_LOADENS4_14ComposedLayoutINS4_7SwizzleILi2ELi4ELi3EEENS4_18smem_ptr_flag_bitsILi8EEENSW_INS5_IJNSA_ILi8EEESG_EEENS5_IJSG_SB_EEEEEEEvNS4_8identityES13_S1D_vS1E_EENS_8epilogue10collective18CollectiveEpilogueINS1G_23Sm100TmaWarpSpecializedILi4ELi2ELi64ELb0ELb0EEEJSH_NS5_IJNSW_ISE_SB_EENSW_ISG_SB_EEEEESI_SJ_SI_SJ_NS1G_6fusion15FusionCallbacksIS1K_NS1O_17LinearCombinationISI_fSI_fLNS_15FloatRoundStyleE2EEESH_S1N_JEEENS4_5SM1004TMEM4LOAD26SM100_TMEM_LOAD_32dp32b64xES13_S1D_NS4_39AutoVectorizingCopyWithAssumedAlignmentILi128EEENS4_14SM90_TMA_STOREES1D_S1Z_S1Z_EEEvvEEEEvNT_6ParamsE)
        /*0038*/ 	.word	0x00000000


	//----- nvinfo : EIATTR_MIN_STACK_SIZE
	.align		4
.L_28:
        /*003c*/ 	.byte	0x04, 0x12
        /*003e*/ 	.short	(.L_30 - .L_29)
	.align		4
.L_29:
        /*0040*/ 	.word	index@(_ZN7cutlass13device_kernelINS_4gemm6kernel13GemmUniversalIN4cute5tupleIJiiiiEEENS1_10collective13CollectiveMmaINS1_35MainloopSm100TmaUmmaWarpSpecializedILi5ELi2ELi2ENS5_IJNS4_1CILi1EEESB_SB_EEEEENS5_IJNSA_ILi128EEENSA_ILi256EEENSA_ILi64EEEEEENS_12float_e5m2_tENS5_IJlSB_lEEESI_SJ_NS4_8TiledMMAINS4_8MMA_AtomIJNS4_10MMA_TraitsINS4_19SM100_MMA_F8F6F4_SSEJSI_SI_fSE_SF_NS4_17integral_constantINS4_4UMMA5MajorELSQ_0EEESR_NSO_INSP_7ScaleInELSS_0EEEST_EEEEEENS4_6LayoutISC_NS5_IJNSA_ILi0EEESX_SX_EEEEENS5_IJNS4_10UnderscoreES10_S10_EEEEENS4_13SM90_TMA_LOADENS4_14ComposedLayoutINS4_7SwizzleILi2ELi4ELi3EEENS4_18smem_ptr_flag_bitsILi8EEENSW_INS5_IJNSA_ILi8EEESG_EEENS5_IJSG_SB_EEEEEEEvNS4_8identityES13_S1D_vS1E_EENS_8epilogue10collective18CollectiveEpilogueINS1G_23Sm100TmaWarpSpecializedILi4ELi2ELi64ELb0ELb0EEEJSH_NS5_IJNSW_ISE_SB_EENSW_ISG_SB_EEEEESI_SJ_SI_SJ_NS1G_6fusion15FusionCallbacksIS1K_NS1O_17LinearCombinationISI_fSI_fLNS_15FloatRoundStyleE2EEESH_S1N_JEEENS4_5SM1004TMEM4LOAD26SM100_TMEM_LOAD_32dp32b64xES13_S1D_NS4_39AutoVectorizingCopyWithAssumedAlignmentILi128EEENS4_14SM90_TMA_STOREES1D_S1Z_S1Z_EEEvvEEEEvNT_6ParamsE)
        /*0044*/ 	.word	0x00000000
.L_30:


//--------------------- .nv.compat                --------------------------
	.section	.nv.compat,"",@"SHT_CUDA_COMPAT_INFO"
	.align	4
        /*0000*/ 	.byte	0x02, 0x09, 0x01, 0x00, 0x02, 0x02, 0x02, 0x00, 0x02, 0x05, 0x05, 0x00, 0x03, 0x07, 0x01, 0x01
        /*0010*/ 	.byte	0x02, 0x03, 0x01, 0x00, 0x02, 0x06, 0x01, 0x00, 0x04, 0x0b, 0x08, 0x00, 0x09, 0x00, 0x00, 0x00
        /*0020*/ 	.byte	0x00, 0x00, 0x00, 0x00


//--------------------- .nv.info._ZN7cutlass13device_kernelINS_4gemm6kernel13GemmUniversalIN4cute5tupleIJiiiiEEENS1_10collective13CollectiveMmaINS1_35MainloopSm100TmaUmmaWarpSpecializedILi5ELi2ELi2ENS5_IJNS4_1CILi1EEESB_SB_EEEEENS5_IJNSA_ILi128EEENSA_ILi256EEENSA_ILi64EEEEEENS_12float_e5m2_tENS5_IJlSB_lEEESI_SJ_NS4_8TiledMMAINS4_8MMA_AtomIJNS4_10MMA_TraitsINS4_19SM100_MMA_F8F6F4_SSEJSI_SI_fSE_SF_NS4_17integral_constantINS4_4UMMA5MajorELSQ_0EEESR_NSO_INSP_7ScaleInELSS_0EEEST_EEEEEENS4_6LayoutISC_NS5_IJNSA_ILi0EEESX_SX_EEEEENS5_IJNS4_10UnderscoreES10_S10_EEEEENS4_13SM90_TMA_LOADENS4_14ComposedLayoutINS4_7SwizzleILi2ELi4ELi3EEENS4_18smem_ptr_flag_bitsILi8EEENSW_INS5_IJNSA_ILi8EEESG_EEENS5_IJSG_SB_EEEEEEEvNS4_8identityES13_S1D_vS1E_EENS_8epilogue10collective18CollectiveEpilogueINS1G_23Sm100TmaWarpSpecializedILi4ELi2ELi64ELb0ELb0EEEJSH_NS5_IJNSW_ISE_SB_EENSW_ISG_SB_EEEEESI_SJ_SI_SJ_NS1G_6fusion15FusionCallbacksIS1K_NS1O_17LinearCombinationISI_fSI_fLNS_15FloatRoundStyleE2EEESH_S1N_JEEENS4_5SM1004TMEM4LOAD26SM100_TMEM_LOAD_32dp32b64xES13_S1D_NS4_39AutoVectorizingCopyWithAssumedAlignmentILi128EEENS4_14SM90_TMA_STOREES1D_S1Z_S1Z_EEEvvEEEEvNT_6ParamsE --------------------------
	.section	.nv.info._ZN7cutlass13device_kernelINS_4gemm6kernel13GemmUniversalIN4cute5tupleIJiiiiEEENS1_10collective13CollectiveMmaINS1_35MainloopSm100TmaUmmaWarpSpecializedILi5ELi2ELi2ENS5_IJNS4_1CILi1EEESB_SB_EEEEENS5_IJNSA_ILi128EEENSA_ILi256EEENSA_ILi64EEEEEENS_12float_e5m2_tENS5_IJlSB_lEEESI_SJ_NS4_8TiledMMAINS4_8MMA_AtomIJNS4_10MMA_TraitsINS4_19SM100_MMA_F8F6F4_SSEJSI_SI_fSE_SF_NS4_17integral_constantINS4_4UMMA5MajorELSQ_0EEESR_NSO_INSP_7ScaleInELSS_0EEEST_EEEEEENS4_6LayoutISC_NS5_IJNSA_ILi0EEESX_SX_EEEEENS5_IJNS4_10UnderscoreES10_S10_EEEEENS4_13SM90_TMA_LOADENS4_14ComposedLayoutINS4_7SwizzleILi2ELi4ELi3EEENS4_18smem_ptr_flag_bitsILi8EEENSW_INS5_IJNSA_ILi8EEESG_EEENS5_IJSG_SB_EEEEEEEvNS4_8identityES13_S1D_vS1E_EENS_8epilogue10collective18CollectiveEpilogueINS1G_23Sm100TmaWarpSpecializedILi4ELi2ELi64ELb0ELb0EEEJSH_NS5_IJNSW_ISE_SB_EENSW_ISG_SB_EEEEESI_SJ_SI_SJ_NS1G_6fusion15FusionCallbacksIS1K_NS1O_17LinearCombinationISI_fSI_fLNS_15FloatRoundStyleE2EEESH_S1N_JEEENS4_5SM1004TMEM4LOAD26SM100_TMEM_LOAD_32dp32b64xES13_S1D_NS4_39AutoVectorizingCopyWithAssumedAlignmentILi128EEENS4_14SM90_TMA_STOREES1D_S1Z_S1Z_EEEvvEEEEvNT_6ParamsE,"",@"SHT_CUDA_INFO"
	.sectionflags	@""
	.align	4


	//----- nvinfo : EIATTR_CUDA_API_VERSION
	.align		4
        /*0000*/ 	.byte	0x04, 0x37
        /*0002*/ 	.short	(.L_32 - .L_31)
.L_31:
        /*0004*/ 	.word	0x00000082


	//----- nvinfo : EIATTR_KPARAM_INFO
	.align		4
.L_32:
        /*0008*/ 	.byte	0x04, 0x17
        /*000a*/ 	.short	(.L_34 - .L_33)
.L_33:
        /*000c*/ 	.word	0x00000000
        /*0010*/ 	.short	0x0000
        /*0012*/ 	.short	0x0000
        /*0014*/ 	.byte	0x00, 0xf0, 0x01, 0x20


	//----- nvinfo : EIATTR_AT_ENTRY_FRAGMENTS
	.align		4
.L_34:
        /*0018*/ 	.byte	0x04, 0x4f
        /*001a*/ 	.short	(.L_36 - .L_35)


	//   ....[0]....
.L_35:
        /*001c*/ 	.word	0x00000006


	//----- nvinfo : EIATTR_RESERVED_SMEM_USED
	.align		4
.L_36:
        /*0020*/ 	.byte	0x01, 0x41
	.zero		2


	//----- nvinfo : EIATTR_SPARSE_MMA_MASK
	.align		4
        /*0024*/ 	.byte	0x03, 0x50
        /*0026*/ 	.short	0x0000


	//----- nvinfo : EIATTR_TCGEN05_1CTA_USED
	.align		4
        /*0028*/ 	.byte	0x01, 0x51
	.zero		2


	//----- nvinfo : EIATTR_MAXREG_COUNT
	.align		4
        /*002c*/ 	.byte	0x03, 0x1b
        /*002e*/ 	.short	0x00ff


	//----- nvinfo : EIATTR_NUM_BARRIERS
	.align		4
        /*0030*/ 	.byte	0x02, 0x4c
        /*0032*/ 	.byte	0x07
	.zero		1


	//----- nvinfo : EIATTR_EXTERNS
	.align		4
        /*0034*/ 	.byte	0x04, 0x0f
        /*0036*/ 	.short	(.L_38 - .L_37)


	//   ....[0]....
	.align		4
.L_37:
        /*0038*/ 	.word	index@(__assertfail)


	//----- nvinfo : EIATTR_MERCURY_ISA_VERSION
	.align		4
.L_38:
        /*003c*/ 	.byte	0x03, 0x5f
        /*003e*/ 	.short	0x0101


	//----- nvinfo : EIATTR_INT_WARP_WIDE_INSTR_OFFSETS
	.align		4
        /*0040*/ 	.byte	0x04, 0x31
        /*0042*/ 	.short	(.L_40 - .L_39)


	//   ....[0]....
.L_39:
        /*0044*/ 	.word	0x00001dc0


	//   ....[1]....
        /*0048*/ 	.word	0x000036a0


	//   ....[2]....
        /*004c*/ 	.word	0x000036c0


	//   ....[3]....
        /*0050*/ 	.word	0x000036f0


	//   ....[4]....
        /*0054*/ 	.word	0x00004030


	//   ....[5]....
        /*0058*/ 	.word	0x000040a0


	//   ....[6]....
        /*005c*/ 	.word	0x00004180


	//   ....[7]....
        /*0060*/ 	.word	0x00004200


	//   ....[8]....
        /*0064*/ 	.word	0x00004310


	//   ....[9]....
        /*0068*/ 	.word	0x000043a0


	//   ....[10]....
        /*006c*/ 	.word	0x00004580


	//   ....[11]....
        /*0070*/ 	.word	0x000046e0


	//----- nvinfo : EIATTR_COOP_GROUP_MASK_REGIDS
	.align		4
.L_40:
        /*0074*/ 	.byte	0x04, 0x29
        /*0076*/ 	.short	(.L_42 - .L_41)


	//   ....[0]....
.L_41:
        /*0078*/ 	.word	0xffffffff


	//   ....[1]....
        /*007c*/ 	.word	0xffffffff


	//   ....[2]....
        /*0080*/ 	.word	0xffffffff


	//   ....[3]....
        /*0084*/ 	.word	0xffffffff


	//   ....[4]....
        /*0088*/ 	.word	0xffffffff


	//   ....[5]....
        /*008c*/ 	.word	0xffffffff


	//   ....[6]....
        /*0090*/ 	.word	0xffffffff


	//   ....[7]....
        /*0094*/ 	.word	0xffffffff


	//   ....[8]....
        /*0098*/ 	.word	0xffffffff


	//   ....[9]....
        /*009c*/ 	.word	0xffffffff


	//   ....[10]....
        /*00a0*/ 	.word	0xffffffff


	//   ....[11]....
        /*00a4*/ 	.word	0xffffffff


	//   ....[12]....
        /*00a8*/ 	.word	0xffffffff


	//----- nvinfo : EIATTR_COOP_GROUP_INSTR_OFFSETS
	.align		4
.L_42:
        /*00ac*/ 	.byte	0x04, 0x28
        /*00ae*/ 	.short	(.L_44 - .L_43)


	//   ....[0]....
.L_43:
        /*00b0*/ 	.word	0x00000090


	//   ....[1]....
        /*00b4*/ 	.word	0x000004d0


	//   ....[2]....
        /*00b8*/ 	.word	0x00000660


	//   ....[3]....
        /*00bc*/ 	.word	0x00000800


	//   ....[4]....
        /*00c0*/ 	.word	0x00000900


	//   ....[5]....
        /*00c4*/ 	.word	0x00000a70


	//   ....[6]....
        /*00c8*/ 	.word	0x00000bd0


	//   ....[7]....
        /*00cc*/ 	.word	0x00001ca0


	//   ....[8]....
        /*00d0*/ 	.word	0x00002b10


	//   ....[9]....
        /*00d4*/ 	.word	0x00002d20


	//   ....[10]....
        /*00d8*/ 	.word	0x00002d50


	//   ....[11]....
        /*00dc*/ 	.word	0x00003580


	//   ....[12]....
        /*00e0*/ 	.word	0x000037b0


	//----- nvinfo : EIATTR_VRC_CTA_INIT_COUNT
	.align		4
.L_44:
        /*00e4*/ 	.byte	0x02, 0x4a
        /*00e6*/ 	.byte	0x80
	.zero		1


	//----- nvinfo : EIATTR_SYSCALL_OFFSETS
	.align		4
        /*00e8*/ 	.byte	0x04, 0x46
        /*00ea*/ 	.short	(.L_46 - .L_45)


	//   ....[0]....
.L_45:
        /*00ec*/ 	.word	0x00005150


	//   ....[1]....
        /*00f0*/ 	.word	0x00005290


	//   ....[2]....
        /*00f4*/ 	.word	0x00005af0


	//   ....[3]....
        /*00f8*/ 	.word	0x00007110


	//   ....[4]....
        /*00fc*/ 	.word	0x000086c0


	//   ....[5]....
        /*0100*/ 	.word	0x00009c90


	//----- nvinfo : EIATTR_MBARRIER_INSTR_OFFSETS
	.align		4
.L_46:
        /*0104*/ 	.byte	0x04, 0x39
        /*0106*/ 	.short	(.L_48 - .L_47)


	//   ....[0]....
.L_47:
        /*0108*/ 	.word	0x000005b0
        /*010c*/ 	.word	0x000000ff
        /*0110*/ 	.word	0x00000000
        /*0114*/ 	.short	0x0100
        /*0116*/ 	.byte	0x05
	.zero		1


	//   ....[1]....
        /*0118*/ 	.word	0x000005c0
        /*011c*/ 	.word	0x000000ff
        /*0120*/ 	.word	0x00000028
        /*0124*/ 	.short	0x0100
        /*0126*/ 	.byte	0x05
	.zero		1


	//   ....[2]....
        /*0128*/ 	.word	0x000005d0
        /*012c*/ 	.word	0x000000ff
        /*0130*/ 	.word	0x00000008
        /*0134*/ 	.short	0x0100
        /*0136*/ 	.byte	0x05
	.zero		1


	//   ....[3]....
        /*0138*/ 	.word	0x000005e0
        /*013c*/ 	.word	0x000000ff
        /*0140*/ 	.word	0x00000030
        /*0144*/ 	.short	0x0100
        /*0146*/ 	.byte	0x05
	.zero		1


	//   ....[4]....
        /*0148*/ 	.word	0x000005f0
        /*014c*/ 	.word	0x000000ff
        /*0150*/ 	.word	0x00000010
        /*0154*/ 	.short	0x0100
        /*0156*/ 	.byte	0x05
	.zero		1


	//   ....[5]....
        /*0158*/ 	.word	0x00000600
        /*015c*/ 	.word	0x000000ff
        /*0160*/ 	.word	0x00000038
        /*0164*/ 	.short	0x0100
        /*0166*/ 	.byte	0x05
	.zero		1


	//   ....[6]....
        /*0168*/ 	.word	0x00000610
        /*016c*/ 	.word	0x000000ff
        /*0170*/ 	.word	0x00000018
        /*0174*/ 	.short	0x0100
        /*0176*/ 	.byte	0x05
	.zero		1


	//   ....[7]....
        /*0178*/ 	.word	0x00000620
        /*017c*/ 	.word	0x000000ff
        /*0180*/ 	.word	0x00000040
        /*0184*/ 	.short	0x0100
        /*0186*/ 	.byte	0x05
	.zero		1


	//   ....[8]....
        /*0188*/ 	.word	0x00000630
        /*018c*/ 	.word	0x000000ff
        /*0190*/ 	.word	0x00000020
        /*0194*/ 	.short	0x0100
        /*0196*/ 	.byte	0x05
	.zero		1


	//   ....[9]....
        /*0198*/ 	.word	0x00000640
        /*019c*/ 	.word	0x000000ff
        /*01a0*/ 	.word	0x00000048
        /*01a4*/ 	.short	0x0100
        /*01a6*/ 	.byte	0x05
	.zero		1


	//   ....[10]....
        /*01a8*/ 	.word	0x00000770
        /*01ac*/ 	.word	0x000000ff
        /*01b0*/ 	.word	0x00000050
        /*01b4*/ 	.short	0x0100
        /*01b6*/ 	.byte	0x07
	.zero		1


	//   ....[11]....
        /*01b8*/ 	.word	0x00000780
        /*01bc*/ 	.word	0x000000ff
        /*01c0*/ 	.word	0x00000070
        /*01c4*/ 	.short	0x0100
        /*01c6*/ 	.byte	0x07
	.zero		1


	//   ....[12]....
        /*01c8*/ 	.word	0x00000790
        /*01cc*/ 	.word	0x000000ff
        /*01d0*/ 	.word	0x00000058
        /*01d4*/ 	.short	0x0100
        /*01d6*/ 	.byte	0x07
	.zero		1


	//   ....[13]....
        /*01d8*/ 	.word	0x000007a0
        /*01dc*/ 	.word	0x000000ff
        /*01e0*/ 	.word	0x00000078
        /*01e4*/ 	.short	0x0100
        /*01e6*/ 	.byte	0x07
	.zero		1


	//   ....[14]....
        /*01e8*/ 	.word	0x000007b0
        /*01ec*/ 	.word	0x000000ff
        /*01f0*/ 	.word	0x00000060
        /*01f4*/ 	.short	0x0100
        /*01f6*/ 	.byte	0x07
	.zero		1


	//   ....[15]....
        /*01f8*/ 	.word	0x000007c0
        /*01fc*/ 	.word	0x000000ff
        /*0200*/ 	.word	0x00000080
        /*0204*/ 	.short	0x0100
        /*0206*/ 	.byte	0x07
	.zero		1


	//   ....[16]....
        /*0208*/ 	.word	0x000007d0
        /*020c*/ 	.word	0x000000ff
        /*0210*/ 	.word	0x00000068
        /*0214*/ 	.short	0x0100
        /*0216*/ 	.byte	0x07
	.zero		1


	//   ....[17]....
        /*0218*/ 	.word	0x000007e0
        /*021c*/ 	.word	0x000000ff
        /*0220*/ 	.word	0x00000088
        /*0224*/ 	.short	0x0100
        /*0226*/ 	.byte	0x07
	.zero		1


	//   ....[18]....
        /*0228*/ 	.word	0x000008d0
        /*022c*/ 	.word	0x000000ff
        /*0230*/ 	.word	0x00000090
        /*0234*/ 	.short	0x0100
        /*0236*/ 	.byte	0x05
	.zero		1


	//   ....[19]....
        /*0238*/ 	.word	0x000008e0
        /*023c*/ 	.word	0x000000ff
        /*0240*/ 	.word	0x00000098
        /*0244*/ 	.short	0x0100
        /*0246*/ 	.byte	0x05
	.zero		1


	//   ....[20]....
        /*0248*/ 	.word	0x00000a20
        /*024c*/ 	.word	0x000000ff
        /*0250*/ 	.word	0x000000a0
        /*0254*/ 	.short	0x0100
        /*0256*/ 	.byte	0x05
	.zero		1


	//   ....[21]....
        /*0258*/ 	.word	0x00000a30
        /*025c*/ 	.word	0x000000ff
        /*0260*/ 	.word	0x000000b0
        /*0264*/ 	.short	0x0100
        /*0266*/ 	.byte	0x05
	.zero		1


	//   ....[22]....
        /*0268*/ 	.word	0x00000a40
        /*026c*/ 	.word	0x000000ff
        /*0270*/ 	.word	0x000000a8
        /*0274*/ 	.short	0x0100
        /*0276*/ 	.byte	0x05
	.zero		1


	//   ....[23]....
        /*0278*/ 	.word	0x00000a50
        /*027c*/ 	.word	0x000000ff
        /*0280*/ 	.word	0x000000b8
        /*0284*/ 	.short	0x0100
        /*0286*/ 	.byte	0x05
	.zero		1


	//   ....[24]....
        /*0288*/ 	.word	0x00000b80
        /*028c*/ 	.word	0x000000ff
        /*0290*/ 	.word	0x000000c0
        /*0294*/ 	.short	0x0100
        /*0296*/ 	.byte	0x07
	.zero		1


	//   ....[25]....
        /*0298*/ 	.word	0x00000b90
        /*029c*/ 	.word	0x000000ff
        /*02a0*/ 	.word	0x000000d0
        /*02a4*/ 	.short	0x0100
        /*02a6*/ 	.byte	0x07
	.zero		1


	//   ....[26]....
        /*02a8*/ 	.word	0x00000ba0
        /*02ac*/ 	.word	0x000000ff
        /*02b0*/ 	.word	0x000000c8
        /*02b4*/ 	.short	0x0100
        /*02b6*/ 	.byte	0x07
	.zero		1


	//   ....[27]....
        /*02b8*/ 	.word	0x00000bb0
        /*02bc*/ 	.word	0x000000ff
        /*02c0*/ 	.word	0x000000d8
        /*02c4*/ 	.short	0x0100
        /*02c6*/ 	.byte	0x07
	.zero		1


	//   ....[28]....
        /*02c8*/ 	.word	0x00000ca0
        /*02cc*/ 	.word	0x000000ff
        /*02d0*/ 	.word	0x000000e0
        /*02d4*/ 	.short	0x0100
        /*02d6*/ 	.byte	0x05
	.zero		1


	//   ....[29]....
        /*02d8*/ 	.word	0x00000cb0
        /*02dc*/ 	.word	0x000000ff
        /*02e0*/ 	.word	0x000000f0
        /*02e4*/ 	.short	0x0100
        /*02e6*/ 	.byte	0x05
	.zero		1


	//   ....[30]....
        /*02e8*/ 	.word	0x00000cc0
        /*02ec*/ 	.word	0x000000ff
        /*02f0*/ 	.word	0x000000e8
        /*02f4*/ 	.short	0x0100
        /*02f6*/ 	.byte	0x05
	.zero		1


	//   ....[31]....
        /*02f8*/ 	.word	0x00000cd0
        /*02fc*/ 	.word	0x000000ff
        /*0300*/ 	.word	0x000000f8
        /*0304*/ 	.short	0x0100
        /*0306*/ 	.byte	0x05
	.zero		1


	//   ....[32]....
        /*0308*/ 	.word	0x000015a0
        /*030c*/ 	.word	0x00000003
        /*0310*/ 	.word	0x000000f0
        /*0314*/ 	.short	0x010a
        /*0316*/ 	.byte	0xff
	.zero		1


	//   ....[33]....
        /*0318*/ 	.word	0x000015d0
        /*031c*/ 	.word	0x00000003
        /*0320*/ 	.word	0x000000e0
        /*0324*/ 	.short	0x0101
        /*0326*/ 	.byte	0xff
	.zero		1


	//   ....[34]....
        /*0328*/ 	.word	0x000016a0
        /*032c*/ 	.word	0x000000ff
        /*0330*/ 	.word	0x00000028
        /*0334*/ 	.short	0x010a
        /*0336*/ 	.byte	0x08
	.zero		1


	//   ....[35]....
        /*0338*/ 	.word	0x00001740
        /*033c*/ 	.word	0x000000ff
        /*0340*/ 	.word	0x00000028
        /*0344*/ 	.short	0x010a
        /*0346*/ 	.byte	0x21
	.zero		1


	//   ....[36]....
        /*0348*/ 	.word	0x00001890
        /*034c*/ 	.word	0x000000ff
        /*0350*/ 	.word	0x00000028
        /*0354*/ 	.short	0x010a
        /*0356*/ 	.byte	0x08
	.zero		1


	//   ....[37]....
        /*0358*/ 	.word	0x000019a0
        /*035c*/ 	.word	0x000000ff
        /*0360*/ 	.word	0x00000098
        /*0364*/ 	.short	0x0101
        /*0366*/ 	.byte	0x04
	.zero		1


	//   ....[38]....
        /*0368*/ 	.word	0x000019c0
        /*036c*/ 	.word	0x000000ff
        /*0370*/ 	.word	0x00000028
        /*0374*/ 	.short	0x010a
        /*0376*/ 	.byte	0x08
	.zero		1


	//   ....[39]....
        /*0378*/ 	.word	0x00001a40
        /*037c*/ 	.word	0x000000ff
        /*0380*/ 	.word	0x00000028
        /*0384*/ 	.short	0x010a
        /*0386*/ 	.byte	0x11
	.zero		1


	//   ....[40]....
        /*0388*/ 	.word	0x00001b90
        /*038c*/ 	.word	0x000000ff
        /*0390*/ 	.word	0x00000028
        /*0394*/ 	.short	0x010a
        /*0396*/ 	.byte	0x08
	.zero		1


	//   ....[41]....
        /*0398*/ 	.word	0x00001cd0
        /*039c*/ 	.word	0x00000002
        /*03a0*/ 	.word	0x000000a0
        /*03a4*/ 	.short	0x010a
        /*03a6*/ 	.byte	0xff
	.zero		1


	//   ....[42]....
        /*03a8*/ 	.word	0x00001d90
        /*03ac*/ 	.word	0x00000002
        /*03b0*/ 	.word	0x00000000
        /*03b4*/ 	.short	0x0101
        /*03b6*/ 	.byte	0xff
	.zero		1


	//   ....[43]....
        /*03b8*/ 	.word	0x000022f0
        /*03bc*/ 	.word	0x000000ff
        /*03c0*/ 	.word	0x00000000
        /*03c4*/ 	.short	0x010a
        /*03c6*/ 	.byte	0x05
	.zero		1


	//   ....[44]....
        /*03c8*/ 	.word	0x00002380
        /*03cc*/ 	.word	0x000000ff
        /*03d0*/ 	.word	0x00000000
        /*03d4*/ 	.short	0x010a
        /*03d6*/ 	.byte	0x05
	.zero		1


	//   ....[45]....
        /*03d8*/ 	.word	0x00002410
        /*03dc*/ 	.word	0x000000ff
        /*03e0*/ 	.word	0x00000000
        /*03e4*/ 	.short	0x010a
        /*03e6*/ 	.byte	0x05
	.zero		1


	//   ....[46]....
        /*03e8*/ 	.word	0x000024a0
        /*03ec*/ 	.word	0x000000ff
        /*03f0*/ 	.word	0x00000000
        /*03f4*/ 	.short	0x010a
        /*03f6*/ 	.byte	0x05
	.zero		1


	//   ....[47]....
        /*03f8*/ 	.word	0x00002540
        /*03fc*/ 	.word	0x00000000
        /*0400*/ 	.word	0x00000000
        /*0404*/ 	.short	0x010a
        /*0406*/ 	.byte	0xff
	.zero		1


	//   ....[48]....
        /*0408*/ 	.word	0x00002660
        /*040c*/ 	.word	0x00000000
        /*0410*/ 	.word	0x000000e0
        /*0414*/ 	.short	0x010a
        /*0416*/ 	.byte	0xff
	.zero		1


	//   ....[49]....
        /*0418*/ 	.word	0x000026c0
        /*041c*/ 	.word	0x00000004
        /*0420*/ 	.word	0x00000000
        /*0424*/ 	.short	0x0101
        /*0426*/ 	.byte	0xff
	.zero		1


	//   ....[50]....
        /*0428*/ 	.word	0x000026e0
        /*042c*/ 	.word	0x000000ff
        /*0430*/ 	.word	0x000000b0
        /*0434*/ 	.short	0x010a
        /*0436*/ 	.byte	0x05
	.zero		1


	//   ....[51]....
        /*0438*/ 	.word	0x00002800
        /*043c*/ 	.word	0x00000000
        /*0440*/ 	.word	0x000000a0
        /*0444*/ 	.short	0x010a
        /*0446*/ 	.byte	0xff
	.zero		1


	//   ....[52]....
        /*0448*/ 	.word	0x00002910
        /*044c*/ 	.word	0x00000000
        /*0450*/ 	.word	0x00000000
        /*0454*/ 	.short	0x0101
        /*0456*/ 	.byte	0xff
	.zero		1


	//   ....[53]....
        /*0458*/ 	.word	0x000029a0
        /*045c*/ 	.word	0x000000ff
        /*0460*/ 	.word	0x000000b0
        /*0464*/ 	.short	0x0106
        /*0466*/ 	.byte	0x05
	.zero		1


	//   ....[54]....
        /*0468*/ 	.word	0x000029c0
        /*046c*/ 	.word	0x000000ff
        /*0470*/ 	.word	0x000000b0
        /*0474*/ 	.short	0x010a
        /*0476*/ 	.byte	0x05
	.zero		1


	//   ....[55]....
        /*0478*/ 	.word	0x00002a50
        /*047c*/ 	.word	0x000000ff
        /*0480*/ 	.word	0x000000b0
        /*0484*/ 	.short	0x0106
        /*0486*/ 	.byte	0x04
	.zero		1


	//   ....[56]....
        /*0488*/ 	.word	0x00002a90
        /*048c*/ 	.word	0x00000000
        /*0490*/ 	.word	0x000000b0
        /*0494*/ 	.short	0x010a
        /*0496*/ 	.byte	0xff
	.zero		1


	//   ....[57]....
        /*0498*/ 	.word	0x00002f90
        /*049c*/ 	.word	0x00000000
        /*04a0*/ 	.word	0x000000a0
        /*04a4*/ 	.short	0x010a
        /*04a6*/ 	.byte	0xff
	.zero		1


	//   ....[58]....
        /*04a8*/ 	.word	0x000030a0
        /*04ac*/ 	.word	0x00000003
        /*04b0*/ 	.word	0x00000000
        /*04b4*/ 	.short	0x0101
        /*04b6*/ 	.byte	0xff
	.zero		1


	//   ....[59]....
        /*04b8*/ 	.word	0x000030b0
        /*04bc*/ 	.word	0x000000ff
        /*04c0*/ 	.word	0x00000000
        /*04c4*/ 	.short	0x010a
        /*04c6*/ 	.byte	0x04
	.zero		1


	//   ....[60]....
        /*04c8*/ 	.word	0x000030d0
        /*04cc*/ 	.word	0x000000ff
        /*04d0*/ 	.word	0x000000d0
        /*04d4*/ 	.short	0x010a
        /*04d6*/ 	.byte	0x08
	.zero		1


	//   ....[61]....
        /*04d8*/ 	.word	0x000031a0
        /*04dc*/ 	.word	0x000000ff
        /*04e0*/ 	.word	0x00000000
        /*04e4*/ 	.short	0x010a
        /*04e6*/ 	.byte	0x07
	.zero		1


	//   ....[62]....
        /*04e8*/ 	.word	0x000032e0
        /*04ec*/ 	.word	0x000000ff
        /*04f0*/ 	.word	0x00000000
        /*04f4*/ 	.short	0x010a
        /*04f6*/ 	.byte	0x04
	.zero		1


	//   ....[63]....
        /*04f8*/ 	.word	0x000034d0
        /*04fc*/ 	.word	0x000000ff
        /*0500*/ 	.word	0x00000000
        /*0504*/ 	.short	0x010a
        /*0506*/ 	.byte	0x05
	.zero		1


	//   ....[64]....
        /*0508*/ 	.word	0x00003560
        /*050c*/ 	.word	0x000000ff
        /*0510*/ 	.word	0x00000000
        /*0514*/ 	.short	0x010a
        /*0516*/ 	.byte	0x07
	.zero		1


	//   ....[65]....
        /*0518*/ 	.word	0x000039e0
        /*051c*/ 	.word	0x00000000
        /*0520*/ 	.word	0x000000a0
        /*0524*/ 	.short	0x010a
        /*0526*/ 	.byte	0xff
	.zero		1


	//   ....[66]....
        /*0528*/ 	.word	0x00003aa0
        /*052c*/ 	.word	0x00000000
        /*0530*/ 	.word	0x00000000
        /*0534*/ 	.short	0x0101
        /*0536*/ 	.byte	0xff
	.zero		1


	//   ....[67]....
        /*0538*/ 	.word	0x00003dc0
        /*053c*/ 	.word	0x000000ff
        /*0540*/ 	.word	0x00000098
        /*0544*/ 	.short	0x010a
        /*0546*/ 	.byte	0x07
	.zero		1


	//   ....[68]....
        /*0548*/ 	.word	0x00003fb0
        /*054c*/ 	.word	0x000000ff
        /*0550*/ 	.word	0x00000070
        /*0554*/ 	.short	0x010a
        /*0556*/ 	.byte	0x07
	.zero		1


	//   ....[69]....
        /*0558*/ 	.word	0x00004120
        /*055c*/ 	.word	0x000000ff
        /*0560*/ 	.word	0x00000050
        /*0564*/ 	.short	0x010b
        /*0566*/ 	.byte	0x07
	.zero		1


	//   ....[70]....
        /*0568*/ 	.word	0x00004130
        /*056c*/ 	.word	0x000000ff
        /*0570*/ 	.word	0x00000000
        /*0574*/ 	.short	0x0101
        /*0576*/ 	.byte	0x08
	.zero		1


	//   ....[71]....
        /*0578*/ 	.word	0x00004150
        /*057c*/ 	.word	0x000000ff
        /*0580*/ 	.word	0x00000078
        /*0584*/ 	.short	0x010a
        /*0586*/ 	.byte	0x07
	.zero		1


	//   ....[72]....
        /*0588*/ 	.word	0x000042b0
        /*058c*/ 	.word	0x000000ff
        /*0590*/ 	.word	0x00000058
        /*0594*/ 	.short	0x010b
        /*0596*/ 	.byte	0x07
	.zero		1


	//   ....[73]....
        /*0598*/ 	.word	0x000042c0
        /*059c*/ 	.word	0x000000ff
        /*05a0*/ 	.word	0x00000000
        /*05a4*/ 	.short	0x0101
        /*05a6*/ 	.byte	0x08
	.zero		1


	//   ....[74]....
        /*05a8*/ 	.word	0x000042d0
        /*05ac*/ 	.word	0x000000ff
        /*05b0*/ 	.word	0x00000080
        /*05b4*/ 	.short	0x010a
        /*05b6*/ 	.byte	0x07
	.zero		1


	//   ....[75]....
        /*05b8*/ 	.word	0x00004470
        /*05bc*/ 	.word	0x000000ff
        /*05c0*/ 	.word	0x00000060
        /*05c4*/ 	.short	0x010b
        /*05c6*/ 	.byte	0x07
	.zero		1


	//   ....[76]....
        /*05c8*/ 	.word	0x000044e0
        /*05cc*/ 	.word	0x000000ff
        /*05d0*/ 	.word	0x00000000
        /*05d4*/ 	.short	0x0101
        /*05d6*/ 	.byte	0x08
	.zero		1


	//   ....[77]....
        /*05d8*/ 	.word	0x00004510
        /*05dc*/ 	.word	0x000000ff
        /*05e0*/ 	.word	0x00000088
        /*05e4*/ 	.short	0x010a
        /*05e6*/ 	.byte	0x07
	.zero		1


	//   ....[78]....
        /*05e8*/ 	.word	0x00004720
        /*05ec*/ 	.word	0x000000ff
        /*05f0*/ 	.word	0x00000068
        /*05f4*/ 	.short	0x010b
        /*05f6*/ 	.byte	0x07
	.zero		1


	//   ....[79]....
        /*05f8*/ 	.word	0x00004740
        /*05fc*/ 	.word	0x000000ff
        /*0600*/ 	.word	0x00000000
        /*0604*/ 	.short	0x0101
        /*0606*/ 	.byte	0x0d
	.zero		1


	//   ....[80]....
        /*0608*/ 	.word	0x00004770
        /*060c*/ 	.word	0x000000ff
        /*0610*/ 	.word	0x00000070
        /*0614*/ 	.short	0x010a
        /*0616*/ 	.byte	0x07
	.zero		1


	//   ....[81]....
        /*0618*/ 	.word	0x00004790
        /*061c*/ 	.word	0x000000ff
        /*0620*/ 	.word	0x00000078
        /*0624*/ 	.short	0x010a
        /*0626*/ 	.byte	0x07
	.zero		1


	//   ....[82]....
        /*0628*/ 	.word	0x000047b0
        /*062c*/ 	.word	0x000000ff
        /*0630*/ 	.word	0x00000080
        /*0634*/ 	.short	0x010a
        /*0636*/ 	.byte	0x07
	.zero		1


	//   ....[83]....
        /*0638*/ 	.word	0x000047f0
        /*063c*/ 	.word	0x00000000
        /*0640*/ 	.word	0x00000088
        /*0644*/ 	.short	0x010a
        /*0646*/ 	.byte	0xff
	.zero		1


	//   ....[84]....
        /*0648*/ 	.word	0x00004b20
        /*064c*/ 	.word	0x00000000
        /*0650*/ 	.word	0x000000a0
        /*0654*/ 	.short	0x010a
        /*0656*/ 	.byte	0xff
	.zero		1


	//   ....[85]....
        /*0658*/ 	.word	0x00004c30
        /*065c*/ 	.word	0x00000000
        /*0660*/ 	.word	0x00000000
        /*0664*/ 	.short	0x0101
        /*0666*/ 	.byte	0xff
	.zero		1


	//   ....[86]....
        /*0668*/ 	.word	0x00005690
        /*066c*/ 	.word	0x00000003
        /*0670*/ 	.word	0x00000050
        /*0674*/ 	.short	0x010a
        /*0676*/ 	.byte	0xff
	.zero		1


	//   ....[87]....
        /*0678*/ 	.word	0x000056d0
        /*067c*/ 	.word	0x000000c1
        /*0680*/ 	.word	0x000000c0
        /*0684*/ 	.short	0x010a
        /*0686*/ 	.byte	0xff
	.zero		1


	//   ....[88]....
        /*0688*/ 	.word	0x00005800
        /*068c*/ 	.word	0x00000003
        /*0690*/ 	.word	0x00000050
        /*0694*/ 	.short	0x010a
        /*0696*/ 	.byte	0xff
	.zero		1


	//   ....[89]....
        /*0698*/ 	.word	0x00005960
        /*069c*/ 	.word	0x00000000
        /*06a0*/ 	.word	0x00000000
        /*06a4*/ 	.short	0x0101
        /*06a6*/ 	.byte	0xff
	.zero		1


	//   ....[90]....
        /*06a8*/ 	.word	0x000059c0
        /*06ac*/ 	.word	0x000000c1
        /*06b0*/ 	.word	0x000000c0
        /*06b4*/ 	.short	0x010a
        /*06b6*/ 	.byte	0xff
	.zero		1


	//   ....[91]....
        /*06b8*/ 	.word	0x00006d70
        /*06bc*/ 	.word	0x000000cc
        /*06c0*/ 	.word	0x00000050
        /*06c4*/ 	.short	0x010a
        /*06c6*/ 	.byte	0xff
	.zero		1


	//   ....[92]....
        /*06c8*/ 	.word	0x00006e40
        /*06cc*/ 	.word	0x000000cc
        /*06d0*/ 	.word	0x00000050
        /*06d4*/ 	.short	0x010a
        /*06d6*/ 	.byte	0xff
	.zero		1


	//   ....[93]....
        /*06d8*/ 	.word	0x00006f80
        /*06dc*/ 	.word	0x00000003
        /*06e0*/ 	.word	0x00000000
        /*06e4*/ 	.short	0x0101
        /*06e6*/ 	.byte	0xff
	.zero		1


	//   ....[94]....
        /*06e8*/ 	.word	0x00008320
        /*06ec*/ 	.word	0x00000000
        /*06f0*/ 	.word	0x00000050
        /*06f4*/ 	.short	0x010a
        /*06f6*/ 	.byte	0xff
	.zero		1


	//   ....[95]....
        /*06f8*/ 	.word	0x000083f0
        /*06fc*/ 	.word	0x00000000
        /*0700*/ 	.word	0x00000050
        /*0704*/ 	.short	0x010a
        /*0706*/ 	.byte	0xff
	.zero		1


	//   ....[96]....
        /*0708*/ 	.word	0x00008550
        /*070c*/ 	.word	0x00000000
        /*0710*/ 	.word	0x00000000
        /*0714*/ 	.short	0x0101
        /*0716*/ 	.byte	0xff
	.zero		1


	//   ....[97]....
        /*0718*/ 	.word	0x00009900
        /*071c*/ 	.word	0x00000000
        /*0720*/ 	.word	0x00000050
        /*0724*/ 	.short	0x010a
        /*0726*/ 	.byte	0xff
	.zero		1


	//   ....[98]....
        /*0728*/ 	.word	0x000099d0
        /*072c*/ 	.word	0x00000000
        /*0730*/ 	.word	0x00000050
        /*0734*/ 	.short	0x010a
        /*0736*/ 	.byte	0xff
	.zero		1


	//   ....[99]....
        /*0738*/ 	.word	0x00009b30
        /*073c*/ 	.word	0x00000000
        /*0740*/ 	.word	0x00000000
        /*0744*/ 	.short	0x0101
        /*0746*/ 	.byte	0xff
	.zero		1


	//   ....[100]....
        /*0748*/ 	.word	0x0000a020
        /*074c*/ 	.word	0x000000ff
        /*0750*/ 	.word	0x00000000
        /*0754*/ 	.short	0x0101
        /*0756*/ 	.byte	0x05
	.zero		1


	//   ....[101]....
        /*0758*/ 	.word	0x0000afa0
        /*075c*/ 	.word	0x00000003
        /*0760*/ 	.word	0x000000f0
        /*0764*/ 	.short	0x010a
        /*0766*/ 	.byte	0xff
	.zero		1


	//   ....[102]....
        /*0768*/ 	.word	0x0000b000
        /*076c*/ 	.word	0x00000002
        /*0770*/ 	.word	0x00000028
        /*0774*/ 	.short	0x010a
        /*0776*/ 	.byte	0xff
	.zero		1


	//   ....[103]....
        /*0778*/ 	.word	0x0000b060
        /*077c*/ 	.word	0x00000002
        /*0780*/ 	.word	0x00000028
        /*0784*/ 	.short	0x010a
        /*0786*/ 	.byte	0xff
	.zero		1


	//   ....[104]....
        /*0788*/ 	.word	0x0000b0b0
        /*078c*/ 	.word	0x00000002
        /*0790*/ 	.word	0x000000a0
        /*0794*/ 	.short	0x010a
        /*0796*/ 	.byte	0xff
	.zero		1


	//   ....[105]....
        /*0798*/ 	.word	0x0000b110
        /*079c*/ 	.word	0x00000000
        /*07a0*/ 	.word	0x00000000
        /*07a4*/ 	.short	0x010a
        /*07a6*/ 	.byte	0xff
	.zero		1


	//   ....[106]....
        /*07a8*/ 	.word	0x0000b170
        /*07ac*/ 	.word	0x00000000
        /*07b0*/ 	.word	0x00000000
        /*07b4*/ 	.short	0x010a
        /*07b6*/ 	.byte	0xff
	.zero		1


	//   ....[107]....
        /*07b8*/ 	.word	0x0000b1d0
        /*07bc*/ 	.word	0x00000000
        /*07c0*/ 	.word	0x00000000
        /*07c4*/ 	.short	0x010a
        /*07c6*/ 	.byte	0xff
	.zero		1


	//   ....[108]....
        /*07c8*/ 	.word	0x0000b230
        /*07cc*/ 	.word	0x00000000
        /*07d0*/ 	.word	0x00000000
        /*07d4*/ 	.short	0x010a
        /*07d6*/ 	.byte	0xff
	.zero		1


	//   ....[109]....
        /*07d8*/ 	.word	0x0000b280
        /*07dc*/ 	.word	0x00000000
        /*07e0*/ 	.word	0x000000e0
        /*07e4*/ 	.short	0x010a
        /*07e6*/ 	.byte	0xff
	.zero		1


	//   ....[110]....
        /*07e8*/ 	.word	0x0000b2e0
        /*07ec*/ 	.word	0x00000000
        /*07f0*/ 	.word	0x000000b0
        /*07f4*/ 	.short	0x010a
        /*07f6*/ 	.byte	0xff
	.zero		1


	//   ....[111]....
        /*07f8*/ 	.word	0x0000b330
        /*07fc*/ 	.word	0x00000000
        /*0800*/ 	.word	0x000000a0
        /*0804*/ 	.short	0x010a
        /*0806*/ 	.byte	0xff
	.zero		1


	//   ....[112]....
        /*0808*/ 	.word	0x0000b390
        /*080c*/ 	.word	0x00000000
        /*0810*/ 	.word	0x000000b0
        /*0814*/ 	.short	0x010a
        /*0816*/ 	.byte	0xff
	.zero		1


	//   ....[113]....
        /*0818*/ 	.word	0x0000b3e0
        /*081c*/ 	.word	0x00000000
        /*0820*/ 	.word	0x000000a0
        /*0824*/ 	.short	0x010a
        /*0826*/ 	.byte	0xff
	.zero		1


	//   ....[114]....
        /*0828*/ 	.word	0x0000b440
        /*082c*/ 	.word	0x00000003
        /*0830*/ 	.word	0x000000d0
        /*0834*/ 	.short	0x010a
        /*0836*/ 	.byte	0xff
	.zero		1


	//   ....[115]....
        /*0838*/ 	.word	0x0000b4a0
        /*083c*/ 	.word	0x00000000
        /*0840*/ 	.word	0x00000000
        /*0844*/ 	.short	0x010a
        /*0846*/ 	.byte	0xff
	.zero		1


	//   ....[116]....
        /*0848*/ 	.word	0x0000b500
        /*084c*/ 	.word	0x00000000
        /*0850*/ 	.word	0x00000000
        /*0854*/ 	.short	0x010a
        /*0856*/ 	.byte	0xff
	.zero		1


	//   ....[117]....
        /*0858*/ 	.word	0x0000b560
        /*085c*/ 	.word	0x00000000
        /*0860*/ 	.word	0x00000000
        /*0864*/ 	.short	0x010a
        /*0866*/ 	.byte	0xff
	.zero		1


	//   ....[118]....
        /*0868*/ 	.word	0x0000b5b0
        /*086c*/ 	.word	0x00000000
        /*0870*/ 	.word	0x000000a0
        /*0874*/ 	.short	0x010a
        /*0876*/ 	.byte	0xff
	.zero		1


	//   ....[119]....
        /*0878*/ 	.word	0x0000b610
        /*087c*/ 	.word	0x00000000
        /*0880*/ 	.word	0x00000098
        /*0884*/ 	.short	0x010a
        /*0886*/ 	.byte	0xff
	.zero		1


	//   ....[120]....
        /*0888*/ 	.word	0x0000b670
        /*088c*/ 	.word	0x00000003
        /*0890*/ 	.word	0x00000070
        /*0894*/ 	.short	0x010a
        /*0896*/ 	.byte	0xff
	.zero		1


	//   ....[121]....
        /*0898*/ 	.word	0x0000b6d0
        /*089c*/ 	.word	0x00000003
        /*08a0*/ 	.word	0x00000078
        /*08a4*/ 	.short	0x010a
        /*08a6*/ 	.byte	0xff
	.zero		1


	//   ....[122]....
        /*08a8*/ 	.word	0x0000b730
        /*08ac*/ 	.word	0x00000003
        /*08b0*/ 	.word	0x00000080
        /*08b4*/ 	.short	0x010a
        /*08b6*/ 	.byte	0xff
	.zero		1


	//   ....[123]....
        /*08b8*/ 	.word	0x0000b790
        /*08bc*/ 	.word	0x00000003
        /*08c0*/ 	.word	0x00000088
        /*08c4*/ 	.short	0x010a
        /*08c6*/ 	.byte	0xff
	.zero		1


	//   ....[124]....
        /*08c8*/ 	.word	0x0000b7f0
        /*08cc*/ 	.word	0x00000000
        /*08d0*/ 	.word	0x00000070
        /*08d4*/ 	.short	0x010a
        /*08d6*/ 	.byte	0xff
	.zero		1


	//   ....[125]....
        /*08d8*/ 	.word	0x0000b850
        /*08dc*/ 	.word	0x00000000
        /*08e0*/ 	.word	0x00000078
        /*08e4*/ 	.short	0x010a
        /*08e6*/ 	.byte	0xff
	.zero		1


	//   ....[126]....
        /*08e8*/ 	.word	0x0000b8b0
        /*08ec*/ 	.word	0x00000000
        /*08f0*/ 	.word	0x00000080
        /*08f4*/ 	.short	0x010a
        /*08f6*/ 	.byte	0xff
	.zero		1


	//   ....[127]....
        /*08f8*/ 	.word	0x0000b900
        /*08fc*/ 	.word	0x00000000
        /*0900*/ 	.word	0x000000a0
        /*0904*/ 	.short	0x010a
        /*0906*/ 	.byte	0xff
	.zero		1


	//   ....[128]....
        /*0908*/ 	.word	0x0000b950
        /*090c*/ 	.word	0x00000003
        /*0910*/ 	.word	0x00000050
        /*0914*/ 	.short	0x010a
        /*0916*/ 	.byte	0xff
	.zero		1


	//   ....[129]....
        /*0918*/ 	.word	0x0000b9a0
        /*091c*/ 	.word	0x000000c1
        /*0920*/ 	.word	0x000000c0
        /*0924*/ 	.short	0x010a
        /*0926*/ 	.byte	0xff
	.zero		1


	//   ....[130]....
        /*0928*/ 	.word	0x0000b9f0
        /*092c*/ 	.word	0x000000cc
        /*0930*/ 	.word	0x00000050
        /*0934*/ 	.short	0x010a
        /*0936*/ 	.byte	0xff
	.zero		1


	//   ....[131]....
        /*0938*/ 	.word	0x0000ba40
        /*093c*/ 	.word	0x00000000
        /*0940*/ 	.word	0x00000050
        /*0944*/ 	.short	0x010a
        /*0946*/ 	.byte	0xff
	.zero		1


	//   ....[132]....
        /*0948*/ 	.word	0x0000ba90
        /*094c*/ 	.word	0x00000000
        /*0950*/ 	.word	0x00000050
        /*0954*/ 	.short	0x010a
        /*0956*/ 	.byte	0xff
	.zero		1


	//----- nvinfo : EIATTR_NUM_MBARRIERS
	.align		4
.L_48:
        /*0958*/ 	.byte	0x03, 0x38
        /*095a*/ 	.short	0x0020


	//----- nvinfo : EIATTR_EXIT_INSTR_OFFSETS
	.align		4
        /*095c*/ 	.byte	0x04, 0x1c
        /*095e*/ 	.short	(.L_50 - .L_49)


	//   ....[0]....
.L_49:
        /*0960*/ 	.word	0x00002570


	//   ....[1]....
        /*0964*/ 	.word	0x00002a60


	//   ....[2]....
        /*0968*/ 	.word	0x00002ac0


	//   ....[3]....
        /*096c*/ 	.word	0x000037c0


	//   ....[4]....
        /*0970*/ 	.word	0x00004820


	//   ....[5]....
        /*0974*/ 	.word	0x00004860


	//   ....[6]....
        /*0978*/ 	.word	0x0000af90


	//----- nvinfo : EIATTR_MAX_THREADS
	.align		4
.L_50:
        /*097c*/ 	.byte	0x04, 0x05
        /*097e*/ 	.short	(.L_52 - .L_51)
.L_51:
        /*0980*/ 	.word	0x00000100
        /*0984*/ 	.word	0x00000001
        /*0988*/ 	.word	0x00000001


	//----- nvinfo : EIATTR_CRS_STACK_SIZE
	.align		4
.L_52:
        /*098c*/ 	.byte	0x04, 0x1e
        /*098e*/ 	.short	(.L_54 - .L_53)
.L_53:
        /*0990*/ 	.word	0x00000000


	//----- nvinfo : EIATTR_CBANK_PARAM_SIZE
	.align		4
.L_54:
        /*0994*/ 	.byte	0x03, 0x19
        /*0996*/ 	.short	0x0800


	//----- nvinfo : EIATTR_PARAM_CBANK
	.align		4
        /*0998*/ 	.byte	0x04, 0x0a
        /*099a*/ 	.short	(.L_56 - .L_55)
	.align		4
.L_55:
        /*099c*/ 	.word	index@(.nv.constant0._ZN7cutlass13device_kernelINS_4gemm6kernel13GemmUniversalIN4cute5tupleIJiiiiEEENS1_10collective13CollectiveMmaINS1_35MainloopSm100TmaUmmaWarpSpecializedILi5ELi2ELi2ENS5_IJNS4_1CILi1EEESB_SB_EEEEENS5_IJNSA_ILi128EEENSA_ILi256EEENSA_ILi64EEEEEENS_12float_e5m2_tENS5_IJlSB_lEEESI_SJ_NS4_8TiledMMAINS4_8MMA_AtomIJNS4_10MMA_TraitsINS4_19SM100_MMA_F8F6F4_SSEJSI_SI_fSE_SF_NS4_17integral_constantINS4_4UMMA5MajorELSQ_0EEESR_NSO_INSP_7ScaleInELSS_0EEEST_EEEEEENS4_6LayoutISC_NS5_IJNSA_ILi0EEESX_SX_EEEEENS5_IJNS4_10UnderscoreES10_S10_EEEEENS4_13SM90_TMA_LOADENS4_14ComposedLayoutINS4_7SwizzleILi2ELi4ELi3EEENS4_18smem_ptr_flag_bitsILi8EEENSW_INS5_IJNSA_ILi8EEESG_EEENS5_IJSG_SB_EEEEEEEvNS4_8identityES13_S1D_vS1E_EENS_8epilogue10collective18CollectiveEpilogueINS1G_23Sm100TmaWarpSpecializedILi4ELi2ELi64ELb0ELb0EEEJSH_NS5_IJNSW_ISE_SB_EENSW_ISG_SB_EEEEESI_SJ_SI_SJ_NS1G_6fusion15FusionCallbacksIS1K_NS1O_17LinearCombinationISI_fSI_fLNS_15FloatRoundStyleE2EEESH_S1N_JEEENS4_5SM1004TMEM4LOAD26SM100_TMEM_LOAD_32dp32b64xES13_S1D_NS4_39AutoVectorizingCopyWithAssumedAlignmentILi128EEENS4_14SM90_TMA_STOREES1D_S1Z_S1Z_EEEvvEEEEvNT_6ParamsE)
        /*09a0*/ 	.short	0x0380
        /*09a2*/ 	.short	0x0800


	//----- nvinfo : EIATTR_SW_WAR
	.align		4
.L_56:
        /*09a4*/ 	.byte	0x04, 0x36
        /*09a6*/ 	.short	(.L_58 - .L_57)
.L_57:
        /*09a8*/ 	.word	0x00000008
.L_58:


//--------------------- .nv.callgraph             --------------------------
	.section	.nv.callgraph,"",@"SHT_CUDA_CALLGRAPH"
	.align	4
	.sectionentsize	8
	.align		4
        /*0000*/ 	.word	0x00000000
	.align		4
        /*0004*/ 	.word	0xffffffff
	.align		4
        /*0008*/ 	.word	index@(_ZN7cutlass13device_kernelINS_4gemm6kernel13GemmUniversalIN4cute5tupleIJiiiiEEENS1_10collective13CollectiveMmaINS1_35MainloopSm100TmaUmmaWarpSpecializedILi5ELi2ELi2ENS5_IJNS4_1CILi1EEESB_SB_EEEEENS5_IJNSA_ILi128EEENSA_ILi256EEENSA_ILi64EEEEEENS_12float_e5m2_tENS5_IJlSB_lEEESI_SJ_NS4_8TiledMMAINS4_8MMA_AtomIJNS4_10MMA_TraitsINS4_19SM100_MMA_F8F6F4_SSEJSI_SI_fSE_SF_NS4_17integral_constantINS4_4UMMA5MajorELSQ_0EEESR_NSO_INSP_7ScaleInELSS_0EEEST_EEEEEENS4_6LayoutISC_NS5_IJNSA_ILi0EEESX_SX_EEEEENS5_IJNS4_10UnderscoreES10_S10_EEEEENS4_13SM90_TMA_LOADENS4_14ComposedLayoutINS4_7SwizzleILi2ELi4ELi3EEENS4_18smem_ptr_flag_bitsILi8EEENSW_INS5_IJNSA_ILi8EEESG_EEENS5_IJSG_SB_EEEEEEEvNS4_8identityES13_S1D_vS1E_EENS_8epilogue10collective18CollectiveEpilogueINS1G_23Sm100TmaWarpSpecializedILi4ELi2ELi64ELb0ELb0EEEJSH_NS5_IJNSW_ISE_SB_EENSW_ISG_SB_EEEEESI_SJ_SI_SJ_NS1G_6fusion15FusionCallbacksIS1K_NS1O_17LinearCombinationISI_fSI_fLNS_15FloatRoundStyleE2EEESH_S1N_JEEENS4_5SM1004TMEM4LOAD26SM100_TMEM_LOAD_32dp32b64xES13_S1D_NS4_39AutoVectorizingCopyWithAssumedAlignmentILi128EEENS4_14SM90_TMA_STOREES1D_S1Z_S1Z_EEEvvEEEEvNT_6ParamsE)
	.align		4
        /*000c*/ 	.word	index@(__assertfail)
	.align		4
        /*0010*/ 	.word	0x00000000
	.align		4
        /*0014*/ 	.word	0xfffffffe
	.align		4
        /*0018*/ 	.word	0x00000000
	.align		4
        /*001c*/ 	.word	0xfffffffd
	.align		4
        /*0020*/ 	.word	0x00000000
	.align		4
        /*0024*/ 	.word	0xfffffffc


//--------------------- .nv.constant4             --------------------------
	.section	.nv.constant4,"a",@progbits
	.align	8
	.align		8
.nv.constant4:
        /*0000*/ 	.dword	__assertfail
	.align		8
        /*0008*/ 	.dword	__unnamed_1
	.align		8
        /*0010*/ 	.dword	__unnamed_2
	.align		8
        /*0018*/ 	.dword	__unnamed_3
	.align		8
        /*0020*/ 	.dword	_ZN39_INTERNAL_f383a69d_4_k_cu_6d5b2a45_88054cuda3std3__45__cpo5beginE
	.align		8
        /*0028*/ 	.dword	_ZN39_INTERNAL_f383a69d_4_k_cu_6d5b2a45_88054cuda3std3__45__cpo3endE
	.align		8
        /*0030*/ 	.dword	_ZN39_INTERNAL_f383a69d_4_k_cu_6d5b2a45_88054cuda3std3__45__cpo6cbeginE
	.align		8
        /*0038*/ 	.dword	_ZN39_INTERNAL_f383a69d_4_k_cu_6d5b2a45_88054cuda3std3__45__cpo4cendE
	.align		8
        /*0040*/ 	.dword	_ZN39_INTERNAL_f383a69d_4_k_cu_6d5b2a45_88054cuda3std3__441_GLOBAL__N__f383a69d_4_k_cu_6d5b2a45_88056ignoreE
	.align		8
        /*0048*/ 	.dword	_ZN39_INTERNAL_f383a69d_4_k_cu_6d5b2a45_88054cuda3std3__419piecewise_constructE
	.align		8
        /*0050*/ 	.dword	_ZN39_INTERNAL_f383a69d_4_k_cu_6d5b2a45_88054cuda3std3__48in_placeE
	.align		8
        /*0058*/ 	.dword	_ZN39_INTERNAL_f383a69d_4_k_cu_6d5b2a45_88054cuda3std6ranges3__45__cpo4swapE
	.align		8
        /*0060*/ 	.dword	_ZN39_INTERNAL_f383a69d_4_k_cu_6d5b2a45_88054cuda3std6ranges3__45__cpo9iter_moveE
	.align		8
        /*0068*/ 	.dword	_ZN39_INTERNAL_f383a69d_4_k_cu_6d5b2a45_88054cute7productE
	.align		8
        /*0070*/ 	.dword	_ZN39_INTERNAL_f383a69d_4_k_cu_6d5b2a45_88054cute1_E
	.align		8
        /*0078*/ 	.dword	$str$25
	.align		8
        /*0080*/ 	.dword	$str$26
	.align		8
        /*0088*/ 	.dword	$str$27
	.align		8
        /*0090*/ 	.dword	$str$28


//--------------------- .text._ZN7cutlass13device_kernelINS_4gemm6kernel13GemmUniversalIN4cute5tupleIJiiiiEEENS1_10collective13CollectiveMmaINS1_35MainloopSm100TmaUmmaWarpSpecializedILi5ELi2ELi2ENS5_IJNS4_1CILi1EEESB_SB_EEEEENS5_IJNSA_ILi128EEENSA_ILi256EEENSA_ILi64EEEEEENS_12float_e5m2_tENS5_IJlSB_lEEESI_SJ_NS4_8TiledMMAINS4_8MMA_AtomIJNS4_10MMA_TraitsINS4_19SM100_MMA_F8F6F4_SSEJSI_SI_fSE_SF_NS4_17integral_constantINS4_4UMMA5MajorELSQ_0EEESR_NSO_INSP_7ScaleInELSS_0EEEST_EEEEEENS4_6LayoutISC_NS5_IJNSA_ILi0EEESX_SX_EEEEENS5_IJNS4_10UnderscoreES10_S10_EEEEENS4_13SM90_TMA_LOADENS4_14ComposedLayoutINS4_7SwizzleILi2ELi4ELi3EEENS4_18smem_ptr_flag_bitsILi8EEENSW_INS5_IJNSA_ILi8EEESG_EEENS5_IJSG_SB_EEEEEEEvNS4_8identityES13_S1D_vS1E_EENS_8epilogue10collective18CollectiveEpilogueINS1G_23Sm100TmaWarpSpecializedILi4ELi2ELi64ELb0ELb0EEEJSH_NS5_IJNSW_ISE_SB_EENSW_ISG_SB_EEEEESI_SJ_SI_SJ_NS1G_6fusion15FusionCallbacksIS1K_NS1O_17LinearCombinationISI_fSI_fLNS_15FloatRoundStyleE2EEESH_S1N_JEEENS4_5SM1004TMEM4LOAD26SM100_TMEM_LOAD_32dp32b64xES13_S1D_NS4_39AutoVectorizingCopyWithAssumedAlignmentILi128EEENS4_14SM90_TMA_STOREES1D_S1Z_S1Z_EEEvvEEEEvNT_6ParamsE --------------------------
	.section	.text._ZN7cutlass13device_kernelINS_4gemm6kernel13GemmUniversalIN4cute5tupleIJiiiiEEENS1_10collective13CollectiveMmaINS1_35MainloopSm100TmaUmmaWarpSpecializedILi5ELi2ELi2ENS5_IJNS4_1CILi1EEESB_SB_EEEEENS5_IJNSA_ILi128EEENSA_ILi256EEENSA_ILi64EEEEEENS_12float_e5m2_tENS5_IJlSB_lEEESI_SJ_NS4_8TiledMMAINS4_8MMA_AtomIJNS4_10MMA_TraitsINS4_19SM100_MMA_F8F6F4_SSEJSI_SI_fSE_SF_NS4_17integral_constantINS4_4UMMA5MajorELSQ_0EEESR_NSO_INSP_7ScaleInELSS_0EEEST_EEEEEENS4_6LayoutISC_NS5_IJNSA_ILi0EEESX_SX_EEEEENS5_IJNS4_10UnderscoreES10_S10_EEEEENS4_13SM90_TMA_LOADENS4_14ComposedLayoutINS4_7SwizzleILi2ELi4ELi3EEENS4_18smem_ptr_flag_bitsILi8EEENSW_INS5_IJNSA_ILi8EEESG_EEENS5_IJSG_SB_EEEEEEEvNS4_8identityES13_S1D_vS1E_EENS_8epilogue10collective18CollectiveEpilogueINS1G_23Sm100TmaWarpSpecializedILi4ELi2ELi64ELb0ELb0EEEJSH_NS5_IJNSW_ISE_SB_EENSW_ISG_SB_EEEEESI_SJ_SI_SJ_NS1G_6fusion15FusionCallbacksIS1K_NS1O_17LinearCombinationISI_fSI_fLNS_15FloatRoundStyleE2EEESH_S1N_JEEENS4_5SM1004TMEM4LOAD26SM100_TMEM_LOAD_32dp32b64xES13_S1D_NS4_39AutoVectorizingCopyWithAssumedAlignmentILi128EEENS4_14SM90_TMA_STOREES1D_S1Z_S1Z_EEEvvEEEEvNT_6ParamsE,"ax",@progbits
	.align	128
.text._ZN7cutlass13device_kernelINS_4gemm6kernel13GemmUniversalIN4cute5tupleIJiiiiEEENS1_10collective13CollectiveMmaINS1_35MainloopSm100TmaUmmaWarpSpecializedILi5ELi2ELi2ENS5_IJNS4_1CILi1EEESB_SB_EEEEENS5_IJNSA_ILi128EEENSA_ILi256EEENSA_ILi64EEEEEENS_12float_e5m2_tENS5_IJlSB_lEEESI_SJ_NS4_8TiledMMAINS4_8MMA_AtomIJNS4_10MMA_TraitsINS4_19SM100_MMA_F8F6F4_SSEJSI_SI_fSE_SF_NS4_17integral_constantINS4_4UMMA5MajorELSQ_0EEESR_NSO_INSP_7ScaleInELSS_0EEEST_EEEEEENS4_6LayoutISC_NS5_IJNSA_ILi0EEESX_SX_EEEEENS5_IJNS4_10UnderscoreES10_S10_EEEEENS4_13SM90_TMA_LOADENS4_14ComposedLayoutINS4_7SwizzleILi2ELi4ELi3EEENS4_18smem_ptr_flag_bitsILi8EEENSW_INS5_IJNSA_ILi8EEESG_EEENS5_IJSG_SB_EEEEEEEvNS4_8identityES13_S1D_vS1E_EENS_8epilogue10collective18CollectiveEpilogueINS1G_23Sm100TmaWarpSpecializedILi4ELi2ELi64ELb0ELb0EEEJSH_NS5_IJNSW_ISE_SB_EENSW_ISG_SB_EEEEESI_SJ_SI_SJ_NS1G_6fusion15FusionCallbacksIS1K_NS1O_17LinearCombinationISI_fSI_fLNS_15FloatRoundStyleE2EEESH_S1N_JEEENS4_5SM1004TMEM4LOAD26SM100_TMEM_LOAD_32dp32b64xES13_S1D_NS4_39AutoVectorizingCopyWithAssumedAlignmentILi128EEENS4_14SM90_TMA_STOREES1D_S1Z_S1Z_EEEvvEEEEvNT_6ParamsE:
        .type           _ZN7cutlass13device_kernelINS_4gemm6kernel13GemmUniversalIN4cute5tupleIJiiiiEEENS1_10collective13CollectiveMmaINS1_35MainloopSm100TmaUmmaWarpSpecializedILi5ELi2ELi2ENS5_IJNS4_1CILi1EEESB_SB_EEEEENS5_IJNSA_ILi128EEENSA_ILi256EEENSA_ILi64EEEEEENS_12float_e5m2_tENS5_IJlSB_lEEESI_SJ_NS4_8TiledMMAINS4_8MMA_AtomIJNS4_10MMA_TraitsINS4_19SM100_MMA_F8F6F4_SSEJSI_SI_fSE_SF_NS4_17integral_constantINS4_4UMMA5MajorELSQ_0EEESR_NSO_INSP_7ScaleInELSS_0EEEST_EEEEEENS4_6LayoutISC_NS5_IJNSA_ILi0EEESX_SX_EEEEENS5_IJNS4_10UnderscoreES10_S10_EEEEENS4_13SM90_TMA_LOADENS4_14ComposedLayoutINS4_7SwizzleILi2ELi4ELi3EEENS4_18smem_ptr_flag_bitsILi8EEENSW_INS5_IJNSA_ILi8EEESG_EEENS5_IJSG_SB_EEEEEEEvNS4_8identityES13_S1D_vS1E_EENS_8epilogue10collective18CollectiveEpilogueINS1G_23Sm100TmaWarpSpecializedILi4ELi2ELi64ELb0ELb0EEEJSH_NS5_IJNSW_ISE_SB_EENSW_ISG_SB_EEEEESI_SJ_SI_SJ_NS1G_6fusion15FusionCallbacksIS1K_NS1O_17LinearCombinationISI_fSI_fLNS_15FloatRoundStyleE2EEESH_S1N_JEEENS4_5SM1004TMEM4LOAD26SM100_TMEM_LOAD_32dp32b64xES13_S1D_NS4_39AutoVectorizingCopyWithAssumedAlignmentILi128EEENS4_14SM90_TMA_STOREES1D_S1Z_S1Z_EEEvvEEEEvNT_6ParamsE,@function
        .size           _ZN7cutlass13device_kernelINS_4gemm6kernel13GemmUniversalIN4cute5tupleIJiiiiEEENS1_10collective13CollectiveMmaINS1_35MainloopSm100TmaUmmaWarpSpecializedILi5ELi2ELi2ENS5_IJNS4_1CILi1EEESB_SB_EEEEENS5_IJNSA_ILi128EEENSA_ILi256EEENSA_ILi64EEEEEENS_12float_e5m2_tENS5_IJlSB_lEEESI_SJ_NS4_8TiledMMAINS4_8MMA_AtomIJNS4_10MMA_TraitsINS4_19SM100_MMA_F8F6F4_SSEJSI_SI_fSE_SF_NS4_17integral_constantINS4_4UMMA5MajorELSQ_0EEESR_NSO_INSP_7ScaleInELSS_0EEEST_EEEEEENS4_6LayoutISC_NS5_IJNSA_ILi0EEESX_SX_EEEEENS5_IJNS4_10UnderscoreES10_S10_EEEEENS4_13SM90_TMA_LOADENS4_14ComposedLayoutINS4_7SwizzleILi2ELi4ELi3EEENS4_18smem_ptr_flag_bitsILi8EEENSW_INS5_IJNSA_ILi8EEESG_EEENS5_IJSG_SB_EEEEEEEvNS4_8identityES13_S1D_vS1E_EENS_8epilogue10collective18CollectiveEpilogueINS1G_23Sm100TmaWarpSpecializedILi4ELi2ELi64ELb0ELb0EEEJSH_NS5_IJNSW_ISE_SB_EENSW_ISG_SB_EEEEESI_SJ_SI_SJ_NS1G_6fusion15FusionCallbacksIS1K_NS1O_17LinearCombinationISI_fSI_fLNS_15FloatRoundStyleE2EEESH_S1N_JEEENS4_5SM1004TMEM4LOAD26SM100_TMEM_LOAD_32dp32b64xES13_S1D_NS4_39AutoVectorizingCopyWithAssumedAlignmentILi128EEENS4_14SM90_TMA_STOREES1D_S1Z_S1Z_EEEvvEEEEvNT_6ParamsE,(.L_x_170 - _ZN7cutlass13device_kernelINS_4gemm6kernel13GemmUniversalIN4cute5tupleIJiiiiEEENS1_10collective13CollectiveMmaINS1_35MainloopSm100TmaUmmaWarpSpecializedILi5ELi2ELi2ENS5_IJNS4_1CILi1EEESB_SB_EEEEENS5_IJNSA_ILi128EEENSA_ILi256EEENSA_ILi64EEEEEENS_12float_e5m2_tENS5_IJlSB_lEEESI_SJ_NS4_8TiledMMAINS4_8MMA_AtomIJNS4_10MMA_TraitsINS4_19SM100_MMA_F8F6F4_SSEJSI_SI_fSE_SF_NS4_17integral_constantINS4_4UMMA5MajorELSQ_0EEESR_NSO_INSP_7ScaleInELSS_0EEEST_EEEEEENS4_6LayoutISC_NS5_IJNSA_ILi0EEESX_SX_EEEEENS5_IJNS4_10UnderscoreES10_S10_EEEEENS4_13SM90_TMA_LOADENS4_14ComposedLayoutINS4_7SwizzleILi2ELi4ELi3EEENS4_18smem_ptr_flag_bitsILi8EEENSW_INS5_IJNSA_ILi8EEESG_EEENS5_IJSG_SB_EEEEEEEvNS4_8identityES13_S1D_vS1E_EENS_8epilogue10collective18CollectiveEpilogueINS1G_23Sm100TmaWarpSpecializedILi4ELi2ELi64ELb0ELb0EEEJSH_NS5_IJNSW_ISE_SB_EENSW_ISG_SB_EEEEESI_SJ_SI_SJ_NS1G_6fusion15FusionCallbacksIS1K_NS1O_17LinearCombinationISI_fSI_fLNS_15FloatRoundStyleE2EEESH_S1N_JEEENS4_5SM1004TMEM4LOAD26SM100_TMEM_LOAD_32dp32b64xES13_S1D_NS4_39AutoVectorizingCopyWithAssumedAlignmentILi128EEENS4_14SM90_TMA_STOREES1D_S1Z_S1Z_EEEvvEEEEvNT_6ParamsE)
        .other          _ZN7cutlass13device_kernelINS_4gemm6kernel13GemmUniversalIN4cute5tupleIJiiiiEEENS1_10collective13CollectiveMmaINS1_35MainloopSm100TmaUmmaWarpSpecializedILi5ELi2ELi2ENS5_IJNS4_1CILi1EEESB_SB_EEEEENS5_IJNSA_ILi128EEENSA_ILi256EEENSA_ILi64EEEEEENS_12float_e5m2_tENS5_IJlSB_lEEESI_SJ_NS4_8TiledMMAINS4_8MMA_AtomIJNS4_10MMA_TraitsINS4_19SM100_MMA_F8F6F4_SSEJSI_SI_fSE_SF_NS4_17integral_constantINS4_4UMMA5MajorELSQ_0EEESR_NSO_INSP_7ScaleInELSS_0EEEST_EEEEEENS4_6LayoutISC_NS5_IJNSA_ILi0EEESX_SX_EEEEENS5_IJNS4_10UnderscoreES10_S10_EEEEENS4_13SM90_TMA_LOADENS4_14ComposedLayoutINS4_7SwizzleILi2ELi4ELi3EEENS4_18smem_ptr_flag_bitsILi8EEENSW_INS5_IJNSA_ILi8EEESG_EEENS5_IJSG_SB_EEEEEEEvNS4_8identityES13_S1D_vS1E_EENS_8epilogue10collective18CollectiveEpilogueINS1G_23Sm100TmaWarpSpecializedILi4ELi2ELi64ELb0ELb0EEEJSH_NS5_IJNSW_ISE_SB_EENSW_ISG_SB_EEEEESI_SJ_SI_SJ_NS1G_6fusion15FusionCallbacksIS1K_NS1O_17LinearCombinationISI_fSI_fLNS_15FloatRoundStyleE2EEESH_S1N_JEEENS4_5SM1004TMEM4LOAD26SM100_TMEM_LOAD_32dp32b64xES13_S1D_NS4_39AutoVectorizingCopyWithAssumedAlignmentILi128EEENS4_14SM90_TMA_STOREES1D_S1Z_S1Z_EEEvvEEEEvNT_6ParamsE,@"STO_CUDA_ENTRY STV_DEFAULT"
_ZN7cutlass13device_kernelINS_4gemm6kernel13GemmUniversalIN4cute5tupleIJiiiiEEENS1_10collective13CollectiveMmaINS1_35MainloopSm100TmaUmmaWarpSpecializedILi5ELi2ELi2ENS5_IJNS4_1CILi1EEESB_SB_EEEEENS5_IJNSA_ILi128EEENSA_ILi256EEENSA_ILi64EEEEEENS_12float_e5m2_tENS5_IJlSB_lEEESI_SJ_NS4_8TiledMMAINS4_8MMA_AtomIJNS4_10MMA_TraitsINS4_19SM100_MMA_F8F6F4_SSEJSI_SI_fSE_SF_NS4_17integral_constantINS4_4UMMA5MajorELSQ_0EEESR_NSO_INSP_7ScaleInELSS_0EEEST_EEEEEENS4_6LayoutISC_NS5_IJNSA_ILi0EEESX_SX_EEEEENS5_IJNS4_10UnderscoreES10_S10_EEEEENS4_13SM90_TMA_LOADENS4_14ComposedLayoutINS4_7SwizzleILi2ELi4ELi3EEENS4_18smem_ptr_flag_bitsILi8EEENSW_INS5_IJNSA_ILi8EEESG_EEENS5_IJSG_SB_EEEEEEEvNS4_8identityES13_S1D_vS1E_EENS_8epilogue10collective18CollectiveEpilogueINS1G_23Sm100TmaWarpSpecializedILi4ELi2ELi64ELb0ELb0EEEJSH_NS5_IJNSW_ISE_SB_EENSW_ISG_SB_EEEEESI_SJ_SI_SJ_NS1G_6fusion15FusionCallbacksIS1K_NS1O_17LinearCombinationISI_fSI_fLNS_15FloatRoundStyleE2EEESH_S1N_JEEENS4_5SM1004TMEM4LOAD26SM100_TMEM_LOAD_32dp32b64xES13_S1D_NS4_39AutoVectorizingCopyWithAssumedAlignmentILi128EEENS4_14SM90_TMA_STOREES1D_S1Z_S1Z_EEEvvEEEEvNT_6ParamsE:
[----:B------:R-:W1:Y:S01]  /*0000*/  LDC R1, c[0x0][0x37c] ;  /* 0x0000df00ff017b82 */ /* 0x000e620000000800 */
[----:B------:R-:W2:Y:S01]  /*0010*/  S2R R185, SR_TID.X ;  /* 0x0000000000b97919 */ /* 0x000ea20000002100 */
[----:B------:R-:W3:Y:S01]  /*0020*/  LDCU.64 UR4, c[0x0][0x890] ;  /* 0x00011200ff0477ac */ /* 0x000ee20008000a00 */
[----:B------:R-:W-:Y:S02]  /*0030*/  PRMT R171, RZ, 0x7610, R171 ;  /* 0x00007610ffab7816 */ /* 0x000fe400000000ab */
[----:B------:R-:W-:Y:S01]  /*0040*/  ELECT P5, URZ, PT ;  /* 0x0000000000ff782f */ /* 0x000fe200038a0000 */
[----:B------:R-:W4:Y:S01]  /*0050*/  LDCU.64 UR46, c[0x0][0x358] ;  /* 0x00006b00ff2e77ac */ /* 0x000f220008000a00 */
[----:B---3--:R-:W-:-:S04]  /*0060*/  UISETP.NE.U32.AND UP0, UPT, UR4, URZ, UPT ;  /* 0x000000ff0400728c */ /* 0x008fc8000bf05070 */
[----:B------:R-:W-:Y:S01]  /*0070*/  UISETP.NE.AND.EX UP0, UPT, UR5, URZ, UPT, UP0 ;  /* 0x000000ff0500728c */ /* 0x000fe2000bf05300 */
[----:B--2---:R-:W-:-:S05]  /*0080*/  SHF.R.U32.HI R173, RZ, 0x5, R185 ;  /* 0x00000005ffad7819 */ /* 0x004fca00000116b9 */
[----:B------:R-:W2:Y:S02]  /*0090*/  SHFL.IDX PT, R0, R173, RZ, 0x1f ;  /* 0x00001fffad007589 */ /* 0x000ea400000e0000 */
[----:B--2---:R-:W-:Y:S01]  /*00a0*/  R2UR UR8, R0 ;  /* 0x00000000000872ca */ /* 0x004fe200000e0000 */
[----:B-1--4-:R-:W-:-:S14]  /*00b0*/  BRA.U UP0, `(.L_x_0) ;  /* 0x00000001002c7547 */ /* 0x012fdc000b800000 */
[----:B------:R-:W1:Y:S02]  /*00c0*/  LDCU.64 UR6, c[0x0][0x888] ;  /* 0x00011100ff0677ac */ /* 0x000e640008000a00 */
[----:B-1----:R-:W-:-:S04]  /*00d0*/  UISETP.NE.U32.AND UP0, UPT, UR6, URZ, UPT ;  /* 0x000000ff0600728c */ /* 0x002fc8000bf05070 */
[----:B------:R-:W-:-:S09]  /*00e0*/  UISETP.NE.AND.EX UP0, UPT, UR7, URZ, UPT, UP0 ;  /* 0x000000ff0700728c */ /* 0x000fd2000bf05300 */
[----:B------:R-:W-:Y:S05]  /*00f0*/  BRA.U !UP0, `(.L_x_1) ;  /* 0x0000000108107547 */ /* 0x000fea000b800000 */
[----:B------:R-:W1:Y:S02]  /*0100*/  LDC.64 R2, c[0x0][0x888] ;  /* 0x00022200ff027b82 */ /* 0x000e640000000a00 */
[----:B-1----:R1:W5:Y:S01]  /*0110*/  LDG.E R81, desc[UR46][R2.64] ;  /* 0x0000002e02517981 */ /* 0x002362000c1e1900 */
[----:B------:R-:W-:Y:S01]  /*0120*/  HFMA2 R171, -RZ, RZ, 0, 5.9604644775390625e-08 ;  /* 0x00000001ffab7431 */ /* 0x000fe200000001ff */
[----:B------:R-:W-:Y:S05]  /*0130*/  BRA `(.L_x_0) ;  /* 0x00000000000c7947 */ /* 0x000fea0003800000 */
.L_x_1:
[----:B------:R-:W1:Y:S01]  /*0140*/  LDCU UR6, c[0x0][0x880] ;  /* 0x00011000ff0677ac */ /* 0x000e620008000800 */
[----:B------:R-:W-:Y:S01]  /*0150*/  HFMA2 R171, -RZ, RZ, 0, 5.9604644775390625e-08 ;  /* 0x00000001ffab7431 */ /* 0x000fe200000001ff */
[----:B-1----:R-:W-:-:S07]  /*0160*/  MOV R81, UR6 ;  /* 0x0000000600517c02 */ /* 0x002fce0008000f00 */
.L_x_0:
[----:B------:R-:W2:Y:S02]  /*0170*/  LDCU.64 UR6, c[0x0][0x8b0] ;  /* 0x00011600ff0677ac */ /* 0x000ea40008000a00 */
[----:B--2---:R-:W-:-:S04]  /*0180*/  UISETP.NE.U32.AND UP0, UPT, UR6, URZ, UPT ;  /* 0x000000ff0600728c */ /* 0x004fc8000bf05070 */
[----:B------:R-:W-:-:S09]  /*0190*/  UISETP.NE.AND.EX UP0, UPT, UR7, URZ, UPT, UP0 ;  /* 0x000000ff0700728c */ /* 0x000fd2000bf05300 */
[----:B------:R-:W-:Y:S05]  /*01a0*/  BRA.U UP0, `(.L_x_2) ;  /* 0x0000000100247547 */ /* 0x000fea000b800000 */
[----:B------:R-:W2:Y:S02]  /*01b0*/  LDCU.64 UR6, c[0x0][0x8a8] ;  /* 0x00011500ff0677ac */ /* 0x000ea40008000a00 */
[----:B--2---:R-:W-:-:S04]  /*01c0*/  UISETP.NE.U32.AND UP0, UPT, UR6, URZ, UPT ;  /* 0x000000ff0600728c */ /* 0x004fc8000bf05070 */
[----:B------:R-:W-:-:S09]  /*01d0*/  UISETP.NE.AND.EX UP0, UPT, UR7, URZ, UPT, UP0 ;  /* 0x000000ff0700728c */ /* 0x000fd2000bf05300 */
[----:B------:R-:W-:Y:S05]  /*01e0*/  BRA.U !UP0, `(.L_x_3) ;  /* 0x00000001080c7547 */ /* 0x000fea000b800000 */
[----:B------:R-:W2:Y:S02]  /*01f0*/  LDC.64 R78, c[0x0][0x8a8] ;  /* 0x00022a00ff4e7b82 */ /* 0x000ea40000000a00 */
[----:B--2---:R2:W5:Y:S01]  /*0200*/  LDG.E R78, desc[UR46][R78.64] ;  /* 0x0000002e4e4e7981 */ /* 0x004562000c1e1900 */
[----:B------:R-:W-:Y:S05]  /*0210*/  BRA `(.L_x_2) ;  /* 0x0000000000087947 */ /* 0x000fea0003800000 */
.L_x_3:
[----:B------:R-:W2:Y:S02]  /*0220*/  LDCU UR6, c[0x0][0x8a0] ;  /* 0x00011400ff0677ac */ /* 0x000ea40008000800 */
[----:B--2---:R-:W-:Y:S02]  /*0230*/  MOV R78, UR6 ;  /* 0x00000006004e7c02 */ /* 0x004fe40008000f00 */
.L_x_2:
[----:B------:R-:W-:Y:S01]  /*0240*/  IMAD.U32 R0, RZ, RZ, UR8 ;  /* 0x00000008ff007e24 */ /* 0x000fe2000f8e00ff */
[----:B------:R-:W-:Y:S04]  /*0250*/  BSSY.RECONVERGENT B0, `(.L_x_4) ;  /* 0x000000c000007945 */ /* 0x000fe80003800200 */
[C---:B------:R-:W-:Y:S02]  /*0260*/  ISETP.NE.OR P1, PT, R0.reuse, 0x1, !P5 ;  /* 0x000000010000780c */ /* 0x040fe40006f25670 */
[----:B------:R-:W-:-:S11]  /*0270*/  ISETP.NE.OR P0, PT, R0, 0x3, !P5 ;  /* 0x000000030000780c */ /* 0x000fd60006f05670 */
[----:B------:R-:W-:Y:S05]  /*0280*/  @P1 BRA `(.L_x_5) ;  /* 0x0000000000201947 */ /* 0x000fea0003800000 */
[----:B------:R-:W3:Y:S02]  /*0290*/  LDCU.64 UR6, c[0x0][0x348] ;  /* 0x00006900ff0677ac */ /* 0x000ee40008000a00 */
[----:B---3--:R-:W-:Y:S02]  /*02a0*/  UIADD3 UR10, UP1, UPT, UR6, 0x80, URZ ;  /* 0x00000080060a7890 */ /* 0x008fe4000ff3e0ff */
[----:B------:R-:W-:Y:S02]  /*02b0*/  UIADD3 UR6, UP0, UPT, UR6, 0x180, URZ ;  /* 0x0000018006067890 */ /* 0x000fe4000ff1e0ff */
[----:B------:R-:W-:Y:S02]  /*02c0*/  UIADD3.X UR11, UPT, UPT, URZ, UR7, URZ, UP1, !UPT ;  /* 0x00000007ff0b7290 */ /* 0x000fe40008ffe4ff */
[----:B------:R-:W-:-:S07]  /*02d0*/  UIADD3.X UR7, UPT, UPT, URZ, UR7, URZ, UP0, !UPT ;  /* 0x00000007ff077290 */ /* 0x000fce00087fe4ff */
[----:B------:R3:W-:Y:S02]  /*02e0*/  UTMACCTL.PF [UR10] ;  /* 0x000000000a0079b9 */ /* 0x0007e40008040000 */
[----:B------:R3:W-:Y:S02]  /*02f0*/  UTMACCTL.PF [UR6] ;  /* 0x00000000060079b9 */ /* 0x0007e40008040000 */
[----:B---3--:R-:W-:Y:S01]  /*0300*/  NOP ;  /* 0x0000000000007918 */ /* 0x008fe20000000000 */
.L_x_5:
[----:B------:R-:W-:Y:S05]  /*0310*/  BSYNC.RECONVERGENT B0 ;  /* 0x0000000000007941 */ /* 0x000fea0003800200 */
.L_x_4:
[----:B------:R-:W-:Y:S04]  /*0320*/  BSSY.RECONVERGENT B0, `(.L_x_6) ;  /* 0x000000a000007945 */ /* 0x000fe80003800200 */
        /* <DEDUP_REMOVED lines=9> */
.L_x_7:
[----:B------:R-:W-:Y:S05]  /*03c0*/  BSYNC.RECONVERGENT B0 ;  /* 0x0000000000007941 */ /* 0x000fea0003800200 */
.L_x_6:
[----:B------:R-:W3:Y:S01]  /*03d0*/  LDCU.64 UR6, c[0x0][0x888] ;  /* 0x00011100ff0677ac */ /* 0x000ee20008000a00 */
[----:B------:R-:W-:Y:S02]  /*03e0*/  UISETP.EQ.U32.AND UP1, UPT, UR4, URZ, UPT ;  /* 0x000000ff0400728c */ /* 0x000fe4000bf22070 */
[----:B------:R-:W-:Y:S02]  /*03f0*/  UPLOP3.LUT UP2, UPT, UPT, UPT, UPT, 0x80, 0x8 ;  /* 0x000000000008789c */ /* 0x000fe40003f4f070 */
[----:B---3--:R-:W-:-:S04]  /*0400*/  UISETP.NE.U32.AND UP0, UPT, UR6, URZ, UPT ;  /* 0x000000ff0600728c */ /* 0x008fc8000bf05070 */
[----:B------:R-:W-:-:S04]  /*0410*/  UISETP.NE.AND.EX UP0, UPT, UR7, URZ, UPT, UP0 ;  /* 0x000000ff0700728c */ /* 0x000fc8000bf05300 */
[----:B------:R-:W-:-:S04]  /*0420*/  UISETP.EQ.OR.EX UP3, UPT, UR5, URZ, !UP0, UP1 ;  /* 0x000000ff0500728c */ /* 0x000fc8000c762710 */
[----:B------:R-:W-:-:S05]  /*0430*/  UP2UR UR50, UPR, URZ, 0x8 ;  /* 0x00000008ff327883 */ /* 0x000fca0008000000 */
[----:B------:R-:W-:Y:S07]  /*0440*/  BRA.U !UP3, `(.L_x_8) ;  /* 0x000000010b207547 */ /* 0x000fee000b800000 */
[----:B------:R-:W-:Y:S01]  /*0450*/  UISETP.NE.U32.AND UP2, UPT, UR4, URZ, UPT ;  /* 0x000000ff0400728c */ /* 0x000fe2000bf45070 */
[----:B-----5:R-:W-:Y:S01]  /*0460*/  FSETP.NEU.AND P0, PT, R81, RZ, PT ;  /* 0x000000ff5100720b */ /* 0x020fe20003f0d000 */
[----:B------:R-:W-:Y:S02]  /*0470*/  USEL UR4, URZ, 0xffffffff, UP0 ;  /* 0xffffffffff047887 */ /* 0x000fe40008000000 */
[----:B------:R-:W-:-:S10]  /*0480*/  UISETP.NE.AND.EX UP2, UPT, UR5, URZ, UPT, UP2 ;  /* 0x000000ff0500728c */ /* 0x000fd4000bf45320 */
[----:B------:R-:W-:Y:S01]  /*0490*/  VOTEU.ANY UP1, P0 ;  /* 0x0000000000ff7886 */ /* 0x000fe20000020100 */
[----:B------:R-:W-:-:S04]  /*04a0*/  @!UP2 USEL UR4, URZ, 0xffffffff, UP1 ;  /* 0xffffffffff04a887 */ /* 0x000fc80008800000 */
[----:B------:R-:W-:-:S04]  /*04b0*/  ULOP3.LUT UR4, UR4, 0x1, URZ, 0xc0, !UPT ;  /* 0x0000000104047892 */ /* 0x000fc8000f8ec0ff */
[----:B------:R-:W-:-:S11]  /*04c0*/  UISETP.NE.U32.AND UP2, UPT, UR4, 0x1, UPT ;  /* 0x000000010400788c */ /* 0x000fd6000bf45070 */
.L_x_8:
[----:B-1----:R-:W1:Y:S01]  /*04d0*/  SHFL.IDX PT, R2, R173, RZ, 0x1f ;  /* 0x00001fffad027589 */ /* 0x002e6200000e0000 */
[----:B------:R-:W-:-:S04]  /*04e0*/  UISETP.NE.AND UP1, UPT, UR8, 0x2, UPT ;  /* 0x000000020800788c */ /* 0x000fc8000bf25270 */
[----:B------:R-:W-:Y:S01]  /*04f0*/  USEL UR6, URZ, 0x1, UP1 ;  /* 0x00000001ff067887 */ /* 0x000fe20008800000 */
[----:B-1----:R-:W-:-:S13]  /*0500*/  ISETP.NE.AND P0, PT, R2, RZ, PT ;  /* 0x000000ff0200720c */ /* 0x002fda0003f05270 */
[----:B------:R-:W-:Y:S05]  /*0510*/  @P0 BRA `(.L_x_9) ;  /* 0x0000000000500947 */ /* 0x000fea0003800000 */
[----:B------:R-:W1:Y:S01]  /*0520*/  S2UR UR5, SR_CgaCtaId ;  /* 0x00000000000579c3 */ /* 0x000e620000008800 */
[----:B------:R-:W-:Y:S01]  /*0530*/  UMOV UR7, 0x400 ;  /* 0x0000040000077882 */ /* 0x000fe20000000000 */
[----:B------:R-:W-:Y:S01]  /*0540*/  UMOV UR4, 0x1 ;  /* 0x0000000100047882 */ /* 0x000fe20000000000 */
[----:B------:R-:W-:Y:S01]  /*0550*/  ELECT P0, URZ, PT ;  /* 0x0000000000ff782f */ /* 0x000fe20003800000 */
[----:B------:R-:W-:-:S04]  /*0560*/  UIADD3 UR10, UPT, UPT, -UR4, 0x100000, URZ ;  /* 0x00100000040a7890 */ /* 0x000fc8000fffe1ff */
[----:B------:R-:W-:Y:S02]  /*0570*/  USHF.L.U32 UR11, UR10, 0xb, URZ ;  /* 0x0000000b0a0b7899 */ /* 0x000fe400080006ff */
[----:B------:R-:W-:Y:S02]  /*0580*/  USHF.L.U32 UR10, UR10, 0x1, URZ ;  /* 0x000000010a0a7899 */ /* 0x000fe400080006ff */
[----:B-1----:R-:W-:Y:S01]  /*0590*/  ULEA UR5, UR5, UR7, 0x18 ;  /* 0x0000000705057291 */ /* 0x002fe2000f8ec0ff */
[----:B------:R-:W1:Y:S11]  /*05a0*/  FENCE.VIEW.ASYNC.S ;  /* 0x00000000000073c6 */ /* 0x000e760000000000 */
[----:B-1----:R1:W3:Y:S01]  /*05b0*/  SYNCS.EXCH.64 URZ, [UR5], UR10 ;  /* 0x0000000a05ff75b2 */ /* 0x0022e20008000100 */
[----:B------:R1:W4:Y:S01]  /*05c0*/  SYNCS.EXCH.64 URZ, [UR5+0x28], UR10 ;  /* 0x0000280a05ff75b2 */ /* 0x0003220008000100 */
[----:B------:R1:W1:Y:S01]  /*05d0*/  SYNCS.EXCH.64 URZ, [UR5+0x8], UR10 ;  /* 0x0000080a05ff75b2 */ /* 0x0002620008000100 */
[----:B------:R1:W1:Y:S01]  /*05e0*/  SYNCS.EXCH.64 URZ, [UR5+0x30], UR10 ;  /* 0x0000300a05ff75b2 */ /* 0x0002620008000100 */
[----:B------:R1:W1:Y:S01]  /*05f0*/  SYNCS.EXCH.64 URZ, [UR5+0x10], UR10 ;  /* 0x0000100a05ff75b2 */ /* 0x0002620008000100 */
[----:B------:R1:W1:Y:S01]  /*0600*/  SYNCS.EXCH.64 URZ, [UR5+0x38], UR10 ;  /* 0x0000380a05ff75b2 */ /* 0x0002620008000100 */
[----:B------:R1:W1:Y:S01]  /*0610*/  SYNCS.EXCH.64 URZ, [UR5+0x18], UR10 ;  /* 0x0000180a05ff75b2 */ /* 0x0002620008000100 */
[----:B------:R1:W1:Y:S01]  /*0620*/  SYNCS.EXCH.64 URZ, [UR5+0x40], UR10 ;  /* 0x0000400a05ff75b2 */ /* 0x0002620008000100 */
[----:B------:R1:W1:Y:S01]  /*0630*/  SYNCS.EXCH.64 URZ, [UR5+0x20], UR10 ;  /* 0x0000200a05ff75b2 */ /* 0x0002620008000100 */
[----:B------:R1:W1:Y:S01]  /*0640*/  SYNCS.EXCH.64 URZ, [UR5+0x48], UR10 ;  /* 0x0000480a05ff75b2 */ /* 0x0002620008000100 */
[----:B------:R-:W-:Y:S01]  /*0650*/  NOP ;  /* 0x0000000000007918 */ /* 0x000fe20000000000 */
.L_x_9:
[----:B------:R-:W2:Y:S01]  /*0660*/  SHFL.IDX PT, R2, R173, RZ, 0x1f ;  /* 0x00001fffad027589 */ /* 0x000ea200000e0000 */
[----:B------:R-:W-:Y:S01]  /*0670*/  NOP ;  /* 0x0000000000007918 */ /* 0x000fe20000000000 */
[----:B--2---:R-:W-:-:S13]  /*0680*/  ISETP.NE.AND P0, PT, R2, 0x1, PT ;  /* 0x000000010200780c */ /* 0x004fda0003f05270 */
[----:B------:R-:W-:Y:S05]  /*0690*/  @P0 BRA `(.L_x_10) ;  /* 0x0000000000580947 */ /* 0x000fea0003800000 */
[----:B------:R-:W2:Y:S01]  /*06a0*/  S2UR UR7, SR_CgaCtaId ;  /* 0x00000000000779c3 */ /* 0x000ea20000008800 */
[----:B------:R-:W-:Y:S01]  /*06b0*/  UMOV UR9, 0x400 ;  /* 0x0000040000097882 */ /* 0x000fe20000000000 */
[----:B-1----:R-:W-:Y:S01]  /*06c0*/  UMOV UR5, 0x20 ;  /* 0x0000002000057882 */ /* 0x002fe20000000000 */
[----:B------:R-:W-:Y:S01]  /*06d0*/  UMOV UR4, 0x80 ;  /* 0x0000008000047882 */ /* 0x000fe20000000000 */
[----:B------:R-:W-:-:S04]  /*06e0*/  UIADD3 UR10, UPT, UPT, -UR5, 0x100000, URZ ;  /* 0x00100000050a7890 */ /* 0x000fc8000fffe1ff */
[----:B------:R-:W-:Y:S02]  /*06f0*/  USHF.L.U32 UR11, UR10, 0xb, URZ ;  /* 0x0000000b0a0b7899 */ /* 0x000fe400080006ff */
[----:B------:R-:W-:Y:S02]  /*0700*/  USHF.L.U32 UR10, UR10, 0x1, URZ ;  /* 0x000000010a0a7899 */ /* 0x000fe400080006ff */
[----:B------:R-:W-:-:S04]  /*0710*/  UIADD3 UR4, UPT, UPT, -UR4, 0x100000, URZ ;  /* 0x0010000004047890 */ /* 0x000fc8000fffe1ff */
[----:B------:R-:W-:Y:S02]  /*0720*/  USHF.L.U32 UR5, UR4, 0xb, URZ ;  /* 0x0000000b04057899 */ /* 0x000fe400080006ff */
[----:B------:R-:W-:Y:S01]  /*0730*/  USHF.L.U32 UR4, UR4, 0x1, URZ ;  /* 0x0000000104047899 */ /* 0x000fe200080006ff */
[----:B------:R-:W-:Y:S01]  /*0740*/  ELECT P0, URZ, PT ;  /* 0x0000000000ff782f */ /* 0x000fe20003800000 */
[----:B--2---:R-:W-:Y:S01]  /*0750*/  ULEA UR7, UR7, UR9, 0x18 ;  /* 0x0000000907077291 */ /* 0x004fe2000f8ec0ff */
[----:B------:R-:W1:Y:S11]  /*0760*/  FENCE.VIEW.ASYNC.S ;  /* 0x00000000000073c6 */ /* 0x000e760000000000 */
[----:B-1----:R2:W1:Y:S01]  /*0770*/  SYNCS.EXCH.64 URZ, [UR7+0x50], UR10 ;  /* 0x0000500a07ff75b2 */ /* 0x0024620008000100 */
[----:B------:R2:W1:Y:S01]  /*0780*/  SYNCS.EXCH.64 URZ, [UR7+0x70], UR4 ;  /* 0x0000700407ff75b2 */ /* 0x0004620008000100 */
[----:B------:R2:W1:Y:S01]  /*0790*/  SYNCS.EXCH.64 URZ, [UR7+0x58], UR10 ;  /* 0x0000580a07ff75b2 */ /* 0x0004620008000100 */
[----:B------:R2:W1:Y:S01]  /*07a0*/  SYNCS.EXCH.64 URZ, [UR7+0x78], UR4 ;  /* 0x0000780407ff75b2 */ /* 0x0004620008000100 */
[----:B------:R2:W1:Y:S01]  /*07b0*/  SYNCS.EXCH.64 URZ, [UR7+0x60], UR10 ;  /* 0x0000600a07ff75b2 */ /* 0x0004620008000100 */
[----:B------:R2:W1:Y:S01]  /*07c0*/  SYNCS.EXCH.64 URZ, [UR7+0x80], UR4 ;  /* 0x0000800407ff75b2 */ /* 0x0004620008000100 */
[----:B------:R2:W1:Y:S01]  /*07d0*/  SYNCS.EXCH.64 URZ, [UR7+0x68], UR10 ;  /* 0x0000680a07ff75b2 */ /* 0x0004620008000100 */
[----:B------:R2:W1:Y:S02]  /*07e0*/  SYNCS.EXCH.64 URZ, [UR7+0x88], UR4 ;  /* 0x0000880407ff75b2 */ /* 0x0004640008000100 */
[----:B--2---:R-:W-:Y:S01]  /*07f0*/  NOP ;  /* 0x0000000000007918 */ /* 0x004fe20000000000 */
.L_x_10:
[----:B------:R-:W2:Y:S01]  /*0800*/  SHFL.IDX PT, R2, R173, RZ, 0x1f ;  /* 0x00001fffad027589 */ /* 0x000ea200000e0000 */
[----:B------:R-:W-:Y:S01]  /*0810*/  NOP ;  /* 0x0000000000007918 */ /* 0x000fe20000000000 */
[----:B--2---:R-:W-:-:S13]  /*0820*/  ISETP.NE.AND P0, PT, R2, 0x3, PT ;  /* 0x000000030200780c */ /* 0x004fda0003f05270 */
[----:B------:R-:W-:Y:S05]  /*0830*/  @P0 BRA `(.L_x_11) ;  /* 0x0000000000300947 */ /* 0x000fea0003800000 */
[----:B-1----:R-:W1:Y:S01]  /*0840*/  S2UR UR5, SR_CgaCtaId ;  /* 0x00000000000579c3 */ /* 0x002e620000008800 */
        /* <DEDUP_REMOVED lines=8> */
[----:B-1----:R2:W1:Y:S01]  /*08d0*/  SYNCS.EXCH.64 URZ, [UR5+0x90], UR10 ;  /* 0x0000900a05ff75b2 */ /* 0x0024620008000100 */
[----:B------:R2:W1:Y:S02]  /*08e0*/  SYNCS.EXCH.64 URZ, [UR5+0x98], UR10 ;  /* 0x0000980a05ff75b2 */ /* 0x0004640008000100 */
[----:B--2---:R-:W-:Y:S01]  /*08f0*/  NOP ;  /* 0x0000000000007918 */ /* 0x004fe20000000000 */
.L_x_11:
[----:B------:R-:W2:Y:S01]  /*0900*/  SHFL.IDX PT, R2, R173, RZ, 0x1f ;  /* 0x00001fffad027589 */ /* 0x000ea200000e0000 */
[----:B------:R-:W-:Y:S01]  /*0910*/  NOP ;  /* 0x0000000000007918 */ /* 0x000fe20000000000 */
[----:B--2---:R-:W-:-:S13]  /*0920*/  ISETP.NE.AND P0, PT, R2, 0x4, PT ;  /* 0x000000040200780c */ /* 0x004fda0003f05270 */
[----:B------:R-:W-:Y:S05]  /*0930*/  @P0 BRA `(.L_x_12) ;  /* 0x00000000004c0947 */ /* 0x000fea0003800000 */
[----:B-1----:R-:W1:Y:S01]  /*0940*/  S2UR UR5, SR_CgaCtaId ;  /* 0x00000000000579c3 */ /* 0x002e620000008800 */
[----:B------:R-:W-:Y:S01]  /*0950*/  UMOV UR9, 0x100 ;  /* 0x0000010000097882 */ /* 0x000fe20000000000 */
[----:B------:R-:W-:Y:S01]  /*0960*/  UMOV UR7, 0x400 ;  /* 0x0000040000077882 */ /* 0x000fe20000000000 */
[----:B------:R-:W-:Y:S01]  /*0970*/  USEL UR9, UR9, 0xe0, UP2 ;  /* 0x000000e009097887 */ /* 0x000fe20009000000 */
[----:B------:R-:W-:Y:S01]  /*0980*/  UMOV UR4, 0x1 ;  /* 0x0000000100047882 */ /* 0x000fe20000000000 */
[----:B------:R-:W-:Y:S01]  /*0990*/  ELECT P0, URZ, PT ;  /* 0x0000000000ff782f */ /* 0x000fe20003800000 */
[----:B------:R-:W-:-:S04]  /*09a0*/  UIADD3 UR10, UPT, UPT, -UR4, 0x100000, URZ ;  /* 0x00100000040a7890 */ /* 0x000fc8000fffe1ff */
[----:B------:R-:W-:Y:S02]  /*09b0*/  USHF.L.U32 UR11, UR10, 0xb, URZ ;  /* 0x0000000b0a0b7899 */ /* 0x000fe400080006ff */
[----:B------:R-:W-:Y:S02]  /*09c0*/  USHF.L.U32 UR10, UR10, 0x1, URZ ;  /* 0x000000010a0a7899 */ /* 0x000fe400080006ff */
[----:B------:R-:W-:-:S04]  /*09d0*/  UIADD3 UR12, UPT, UPT, -UR9, 0x100000, URZ ;  /* 0x00100000090c7890 */ /* 0x000fc8000fffe1ff */
[----:B------:R-:W-:Y:S02]  /*09e0*/  USHF.L.U32 UR13, UR12, 0xb, URZ ;  /* 0x0000000b0c0d7899 */ /* 0x000fe400080006ff */
[----:B------:R-:W-:Y:S02]  /*09f0*/  USHF.L.U32 UR12, UR12, 0x1, URZ ;  /* 0x000000010c0c7899 */ /* 0x000fe400080006ff */
[----:B-1----:R-:W-:Y:S01]  /*0a00*/  ULEA UR5, UR5, UR7, 0x18 ;  /* 0x0000000705057291 */ /* 0x002fe2000f8ec0ff */
[----:B------:R-:W1:Y:S11]  /*0a10*/  FENCE.VIEW.ASYNC.S ;  /* 0x00000000000073c6 */ /* 0x000e760000000000 */
[----:B-1----:R2:W1:Y:S01]  /*0a20*/  SYNCS.EXCH.64 URZ, [UR5+0xa0], UR10 ;  /* 0x0000a00a05ff75b2 */ /* 0x0024620008000100 */
[----:B------:R2:W1:Y:S01]  /*0a30*/  SYNCS.EXCH.64 URZ, [UR5+0xb0], UR12 ;  /* 0x0000b00c05ff75b2 */ /* 0x0004620008000100 */
[----:B------:R2:W1:Y:S01]  /*0a40*/  SYNCS.EXCH.64 URZ, [UR5+0xa8], UR10 ;  /* 0x0000a80a05ff75b2 */ /* 0x0004620008000100 */
[----:B------:R2:W1:Y:S02]  /*0a50*/  SYNCS.EXCH.64 URZ, [UR5+0xb8], UR12 ;  /* 0x0000b80c05ff75b2 */ /* 0x0004640008000100 */
[----:B--2---:R-:W-:Y:S01]  /*0a60*/  NOP ;  /* 0x0000000000007918 */ /* 0x004fe20000000000 */
.L_x_12:
        /* <DEDUP_REMOVED lines=20> */
[----:B------:R2:W1:Y:S02]  /*0bb0*/  SYNCS.EXCH.64 URZ, [UR7+0xd8], UR4 ;  /* 0x0000d80407ff75b2 */ /* 0x0004640008000100 */
[----:B--2---:R-:W-:Y:S01]  /*0bc0*/  NOP ;  /* 0x0000000000007918 */ /* 0x004fe20000000000 */
.L_x_13:
        /* <DEDUP_REMOVED lines=18> */
.L_x_14:
[----:B-1----:R-:W1:Y:S01]  /*0cf0*/  S2UR UR5, SR_CTAID.X ;  /* 0x00000000000579c3 */ /* 0x002e620000002500 */
[----:B------:R-:W-:-:S05]  /*0d00*/  CS2R.32 R170, SR_CgaSize ;  /* 0x0000000000aa7805 */ /* 0x000fca0000008a00 */
[----:B------:R-:W-:-:S05]  /*0d10*/  IMAD R170, R170, -0xa0, RZ ;  /* 0xffffff60aaaa7824 */ /* 0x000fca00078e02ff */
[----:B------:R-:W-:-:S14]  /*0d20*/  R2UR UR9, R170 ;  /* 0x00000000aa0972ca */ /* 0x000fdc00000e0000 */
[----:B------:R-:W2:Y:S01]  /*0d30*/  LDCU UR9, c[0x0][UR9+0x2b0] ;  /* 0x00005600090977ac */ /* 0x000ea20008000800 */
[----:B------:R-:W-:Y:S01]  /*0d40*/  NOP ;  /* 0x0000000000007918 */ /* 0x000fe20000000000 */
[----:B------:R-:W-:-:S05]  /*0d50*/  CS2R.32 R170, SR_CgaSize ;  /* 0x0000000000aa7805 */ /* 0x000fca0000008a00 */
[----:B------:R-:W-:-:S05]  /*0d60*/  IMAD R170, R170, -0xa0, RZ ;  /* 0xffffff60aaaa7824 */ /* 0x000fca00078e02ff */
[----:B------:R-:W-:-:S14]  /*0d70*/  R2UR UR7, R170 ;  /* 0x00000000aa0772ca */ /* 0x000fdc00000e0000 */
[----:B------:R-:W3:Y:S01]  /*0d80*/  LDCU UR7, c[0x0][UR7+0x2b4] ;  /* 0x00005680070777ac */ /* 0x000ee20008000800 */
[----:B------:R-:W4:Y:S08]  /*0d90*/  S2UR UR4, SR_CTAID.Y ;  /* 0x00000000000479c3 */ /* 0x000f300000002600 */
[----:B------:R-:W3:Y:S01]  /*0da0*/  LDC R9, c[0x0][0xb24] ;  /* 0x0002c900ff097b82 */ /* 0x000ee20000000800 */
[----:B-1----:R-:W-:-:S02]  /*0db0*/  I2FP.F32.U32 R5, UR5 ;  /* 0x0000000500057c45 */ /* 0x002fc40008201000 */
[----:B------:R-:W-:-:S05]  /*0dc0*/  CS2R.32 R3, SR_CgaSize ;  /* 0x0000000000037805 */ /* 0x000fca0000008a00 */
[----:B------:R-:W-:-:S06]  /*0dd0*/  IMAD R3, R3, -0xa0, RZ ;  /* 0xffffff6003037824 */ /* 0x000fcc00078e02ff */
[----:B------:R-:W1:Y:S01]  /*0de0*/  LDC R3, c[0x0][R3+0x2a0] ;  /* 0x0000a80003037b82 */ /* 0x000e620000000800 */
[----:B------:R-:W-:Y:S01]  /*0df0*/  MOV R21, UR5 ;  /* 0x0000000500157c02 */ /* 0x000fe20008000f00 */
[----:B--2---:R-:W-:Y:S01]  /*0e00*/  FMUL R5, R5, UR9 ;  /* 0x0000000905057c20 */ /* 0x004fe20008400000 */
[----:B----4-:R-:W-:Y:S02]  /*0e10*/  I2FP.F32.U32 R4, UR4 ;  /* 0x0000000400047c45 */ /* 0x010fe40008201000 */
[----:B------:R-:W-:-:S05]  /*0e20*/  CS2R.32 R2, SR_CgaSize ;  /* 0x0000000000027805 */ /* 0x000fca0000008a00 */
[----:B------:R-:W-:-:S06]  /*0e30*/  IMAD R2, R2, -0xa0, RZ ;  /* 0xffffff6002027824 */ /* 0x000fcc00078e02ff */
[----:B------:R-:W2:Y:S01]  /*0e40*/  LDC R2, c[0x0][R2+0x2a4] ;  /* 0x0000a90002027b82 */ /* 0x000ea20000000800 */
[----:B------:R-:W4:Y:S01]  /*0e50*/  F2I.U32.TRUNC.NTZ R170, R5 ;  /* 0x0000000500aa7305 */ /* 0x000f22000020f000 */
[----:B------:R-:W-:Y:S01]  /*0e60*/  MOV R20, UR4 ;  /* 0x0000000400147c02 */ /* 0x000fe20008000f00 */
[----:B---3--:R-:W-:-:S05]  /*0e70*/  FMUL R4, R4, UR7 ;  /* 0x0000000704047c20 */ /* 0x008fca0008400000 */
[----:B------:R-:W-:Y:S01]  /*0e80*/  BAR.SYNC.DEFER_BLOCKING 0x0 ;  /* 0x0000000000007b1d */ /* 0x000fe20000010000 */
[----:B------:R-:W-:-:S05]  /*0e90*/  ISETP.GE.AND P0, PT, R9, 0x1, PT ;  /* 0x000000010900780c */ /* 0x000fca0003f06270 */
[----:B------:R-:W3:Y:S02]  /*0ea0*/  F2I.U32.TRUNC.NTZ R147, R4 ;  /* 0x0000000400937305 */ /* 0x000ee4000020f000 */
[----:B------:R-:W2:Y:S01]  /*0eb0*/  S2UR UR36, SR_CTAID.Z ;  /* 0x00000000002479c3 */ /* 0x000ea20000002700 */
[----:B----4-:R-:W-:-:S05]  /*0ec0*/  IADD3 R170, PT, PT, -R170, RZ, RZ ;  /* 0x000000ffaaaa7210 */ /* 0x010fca0007ffe1ff */
[----:B-1----:R-:W-:Y:S01]  /*0ed0*/  IMAD R170, R3, R170, UR5 ;  /* 0x0000000503aa7e24 */ /* 0x002fe2000f8e02aa */
[----:B---3--:R-:W-:-:S05]  /*0ee0*/  IADD3 R147, PT, PT, -R147, RZ, RZ ;  /* 0x000000ff93937210 */ /* 0x008fca0007ffe1ff */
[----:B--2---:R-:W-:Y:S01]  /*0ef0*/  IMAD R147, R2, R147, UR4 ;  /* 0x0000000402937e24 */ /* 0x004fe2000f8e0293 */
[----:B------:R-:W-:Y:S06]  /*0f00*/  @!P0 BRA `(.L_x_15) ;  /* 0x0000000000b88947 */ /* 0x000fec0003800000 */
[----:B------:R-:W1:Y:S01]  /*0f10*/  LDC.64 R4, c[0x0][0xb18] ;  /* 0x0002c600ff047b82 */ /* 0x000e620000000a00 */
[----:B------:R-:W-:-:S07]  /*0f20*/  ISETP.NE.AND P0, PT, R9, 0x1, PT ;  /* 0x000000010900780c */ /* 0x000fce0003f05270 */
[----:B------:R-:W2:Y:S08]  /*0f30*/  LDC R10, c[0x0][0xb0c] ;  /* 0x0002c300ff0a7b82 */ /* 0x000eb00000000800 */
[----:B------:R-:W3:Y:S08]  /*0f40*/  LDC R11, c[0x0][0x370] ;  /* 0x0000dc00ff0b7b82 */ /* 0x000ef00000000800 */
[----:B------:R-:W4:Y:S01]  /*0f50*/  LDC R12, c[0x0][0x374] ;  /* 0x0000dd00ff0c7b82 */ /* 0x000f220000000800 */
[----:B-1----:R-:W-:-:S07]  /*0f60*/  ISETP.NE.AND P1, PT, R4, 0x1, PT ;  /* 0x000000010400780c */ /* 0x002fce0003f25270 */
[----:B------:R-:W3:Y:S01]  /*0f70*/  LDC.64 R6, c[0x0][0xb10] ;  /* 0x0002c400ff067b82 */ /* 0x000ee20000000a00 */
[----:B--2---:R-:W-:-:S07]  /*0f80*/  ISETP.NE.AND P2, PT, R10, 0x1, PT ;  /* 0x000000010a00780c */ /* 0x004fce0003f45270 */
[----:B------:R-:W1:Y:S08]  /*0f90*/  LDC R8, c[0x0][0xb20] ;  /* 0x0002c800ff087b82 */ /* 0x000e700000000800 */
[----:B------:R-:W2:Y:S01]  /*0fa0*/  LDC.64 R2, c[0x0][0xb28] ;  /* 0x0002ca00ff027b82 */ /* 0x000ea20000000a00 */
[----:B----4-:R-:W-:-:S04]  /*0fb0*/  IMAD.HI.U32 R13, R12, R5, RZ ;  /* 0x000000050c0d7227 */ /* 0x010fc800078e00ff */
[----:B------:R-:W-:-:S04]  /*0fc0*/  IMAD.HI.U32 R5, R20, R5, RZ ;  /* 0x0000000514057227 */ /* 0x000fc800078e00ff */
[----:B---3--:R-:W-:-:S04]  /*0fd0*/  IMAD.HI.U32 R14, R11, R6, RZ ;  /* 0x000000060b0e7227 */ /* 0x008fc800078e00ff */
[C---:B------:R-:W-:Y:S01]  /*0fe0*/  IMAD.HI.U32 R16, R21.reuse, R6, RZ ;  /* 0x0000000615107227 */ /* 0x040fe200078e00ff */
[-C--:B------:R-:W-:Y:S02]  /*0ff0*/  @P2 SHF.R.U32.HI R11, RZ, R7.reuse, R14 ;  /* 0x00000007ff0b2219 */ /* 0x080fe4000001160e */
[-C--:B-1----:R-:W-:Y:S02]  /*1000*/  @P1 SHF.R.U32.HI R12, RZ, R8.reuse, R13 ;  /* 0x00000008ff0c1219 */ /* 0x082fe4000001160d */
[----:B------:R-:W-:Y:S02]  /*1010*/  SHF.R.U32.HI R5, RZ, R8, R5 ;  /* 0x00000008ff057219 */ /* 0x000fe40000011605 */
[----:B------:R-:W-:Y:S02]  /*1020*/  SHF.R.U32.HI R16, RZ, R7, R16 ;  /* 0x00000007ff107219 */ /* 0x000fe40000011610 */
[----:B------:R-:W-:Y:S01]  /*1030*/  SEL R5, R20, R5, !P1 ;  /* 0x0000000514057207 */ /* 0x000fe20004800000 */
[----:B--2---:R-:W-:Y:S01]  /*1040*/  IMAD.HI.U32 R14, R12, R2, RZ ;  /* 0x000000020c0e7227 */ /* 0x004fe200078e00ff */
[----:B------:R-:W-:-:S02]  /*1050*/  SEL R7, R21, R16, !P2 ;  /* 0x0000001015077207 */ /* 0x000fc40005000000 */
[----:B------:R-:W-:Y:S01]  /*1060*/  IADD3 R13, PT, PT, -R5, RZ, RZ ;  /* 0x000000ff050d7210 */ /* 0x000fe20007ffe1ff */
[----:B------:R-:W-:Y:S01]  /*1070*/  IMAD.HI.U32 R6, R11, R2, RZ ;  /* 0x000000020b067227 */ /* 0x000fe200078e00ff */
[----:B------:R-:W-:-:S03]  /*1080*/  @P0 SHF.R.U32.HI R12, RZ, R3, R14 ;  /* 0x00000003ff0c0219 */ /* 0x000fc6000001160e */
[----:B------:R-:W-:Y:S01]  /*1090*/  IMAD R13, R4, R13, R20 ;  /* 0x0000000d040d7224 */ /* 0x000fe200078e0214 */
[----:B------:R-:W-:Y:S01]  /*10a0*/  @P0 SHF.R.U32.HI R11, RZ, R3, R6 ;  /* 0x00000003ff0b0219 */ /* 0x000fe20000011606 */
[----:B------:R-:W-:-:S04]  /*10b0*/  IMAD R12, R12, R9, RZ ;  /* 0x000000090c0c7224 */ /* 0x000fc800078e02ff */
[----:B------:R-:W-:Y:S01]  /*10c0*/  IMAD R6, R11, R9, RZ ;  /* 0x000000090b067224 */ /* 0x000fe200078e02ff */
[----:B------:R-:W-:-:S04]  /*10d0*/  ISETP.GE.AND P1, PT, R5, R12, PT ;  /* 0x0000000c0500720c */ /* 0x000fc80003f26270 */
[----:B------:R-:W-:Y:S01]  /*10e0*/  ISETP.GE.OR P1, PT, R7, R6, P1 ;  /* 0x000000060700720c */ /* 0x000fe20000f26670 */
[----:B------:R-:W-:-:S05]  /*10f0*/  IMAD.HI.U32 R6, R5, R2, RZ ;  /* 0x0000000205067227 */ /* 0x000fca00078e00ff */
[----:B------:R-:W-:-:S04]  /*1100*/  SHF.R.U32.HI R6, RZ, R3, R6 ;  /* 0x00000003ff067219 */ /* 0x000fc80000011606 */
[----:B------:R-:W-:-:S03]  /*1110*/  SEL R6, R5, R6, !P0 ;  /* 0x0000000605067207 */ /* 0x000fc60004000000 */
[----:B------:R-:W-:Y:S01]  /*1120*/  @!P1 IMAD.HI.U32 R8, R7, R2, RZ ;  /* 0x0000000207089227 */ /* 0x000fe200078e00ff */
[----:B------:R-:W-:-:S04]  /*1130*/  IADD3 R2, PT, PT, -R6, RZ, RZ ;  /* 0x000000ff06027210 */ /* 0x000fc80007ffe1ff */
[----:B------:R-:W-:Y:S01]  /*1140*/  @!P1 SHF.R.U32.HI R8, RZ, R3, R8 ;  /* 0x00000003ff089219 */ /* 0x000fe20000011608 */
[----:B------:R-:W-:-:S03]  /*1150*/  IMAD R2, R9, R2, R5 ;  /* 0x0000000209027224 */ /* 0x000fc600078e0205 */
[----:B------:R-:W-:-:S05]  /*1160*/  @!P1 SEL R3, R7, R8, !P0 ;  /* 0x0000000807039207 */ /* 0x000fca0004000000 */
[--C-:B------:R-:W-:Y:S02]  /*1170*/  @!P1 IMAD.IADD R6, R6, 0x1, -R3.reuse ;  /* 0x0000000106069824 */ /* 0x100fe400078e0a03 */
[----:B------:R-:W-:Y:S01]  /*1180*/  @!P1 IMAD R3, R2, R11, R3 ;  /* 0x0000000b02039224 */ /* 0x000fe200078e0203 */
[----:B------:R-:W-:Y:S01]  /*1190*/  IADD3 R2, PT, PT, -R7, RZ, RZ ;  /* 0x000000ff07027210 */ /* 0x000fe20007ffe1ff */
[----:B------:R-:W-:Y:S02]  /*11a0*/  @!P1 IMAD R5, R6, R9, R7 ;  /* 0x0000000906059224 */ /* 0x000fe400078e0207 */
[----:B------:R-:W-:Y:S02]  /*11b0*/  @!P1 IMAD.MOV.U32 R7, RZ, RZ, R3 ;  /* 0x000000ffff079224 */ /* 0x000fe400078e0003 */
[----:B------:R-:W-:Y:S02]  /*11c0*/  IMAD R2, R10, R2, R21 ;  /* 0x000000020a027224 */ /* 0x000fe400078e0215 */
[----:B------:R-:W-:-:S02]  /*11d0*/  IMAD R20, R5, R4, R13 ;  /* 0x0000000405147224 */ /* 0x000fc400078e020d */
[----:B------:R-:W-:Y:S02]  /*11e0*/  IMAD R21, R7, R10, R2 ;  /* 0x0000000a07157224 */ /* 0x000fe400078e0202 */
.L_x_15:
[----:B------:R-:W1:Y:S01]  /*11f0*/  LDCU UR4, c[0x0][0xb30] ;  /* 0x00016600ff0477ac */ /* 0x000e620008000800 */
[----:B------:R-:W2:Y:S08]  /*1200*/  S2UR UR37, SR_CgaCtaId ;  /* 0x00000000002579c3 */ /* 0x000eb00000008800 */
[----:B------:R-:W3:Y:S01]  /*1210*/  LDC R72, c[0x0][0xb24] ;  /* 0x0002c900ff487b82 */ /* 0x000ee20000000800 */
[----:B-1----:R-:W-:-:S09]  /*1220*/  UISETP.NE.AND UP1, UPT, UR4, 0x1, UPT ;  /* 0x000000010400788c */ /* 0x002fd2000bf25270 */
[----:B--2---:R-:W-:Y:S05]  /*1230*/  BRA.U UP1, `(.L_x_16) ;  /* 0x0000000101407547 */ /* 0x004fea000b800000 */
[----:B------:R-:W1:Y:S08]  /*1240*/  LDC.64 R4, c[0x0][0xb10] ;  /* 0x0002c400ff047b82 */ /* 0x000e700000000a00 */
[----:B------:R-:W2:Y:S08]  /*1250*/  LDC.64 R2, c[0x0][0xb18] ;  /* 0x0002c600ff027b82 */ /* 0x000eb00000000a00 */
[----:B------:R-:W4:Y:S08]  /*1260*/  LDC R6, c[0x0][0xb20] ;  /* 0x0002c800ff067b82 */ /* 0x000f300000000800 */
[----:B------:R-:W3:Y:S01]  /*1270*/  LDC R8, c[0x0][0xb0c] ;  /* 0x0002c300ff087b82 */ /* 0x000ee20000000800 */
[----:B-1----:R-:W-:-:S05]  /*1280*/  IMAD.HI.U32 R4, R21, R4, RZ ;  /* 0x0000000415047227 */ /* 0x002fca00078e00ff */
[----:B------:R-:W-:Y:S01]  /*1290*/  SHF.R.U32.HI R4, RZ, R5, R4 ;  /* 0x00000005ff047219 */ /* 0x000fe20000011604 */
[----:B--2---:R-:W-:Y:S01]  /*12a0*/  IMAD.HI.U32 R3, R20, R3, RZ ;  /* 0x0000000314037227 */ /* 0x004fe200078e00ff */
[----:B------:R-:W-:-:S04]  /*12b0*/  ISETP.NE.AND P0, PT, R2, 0x1, PT ;  /* 0x000000010200780c */ /* 0x000fc80003f05270 */
[----:B----4-:R-:W-:-:S04]  /*12c0*/  SHF.R.U32.HI R3, RZ, R6, R3 ;  /* 0x00000006ff037219 */ /* 0x010fc80000011603 */
[----:B------:R-:W-:Y:S02]  /*12d0*/  SEL R3, R20, R3, !P0 ;  /* 0x0000000314037207 */ /* 0x000fe40004000000 */
[----:B---3--:R-:W-:-:S04]  /*12e0*/  ISETP.NE.AND P1, PT, R8, 0x1, PT ;  /* 0x000000010800780c */ /* 0x008fc80003f25270 */
[----:B------:R-:W-:-:S05]  /*12f0*/  SEL R4, R21, R4, !P1 ;  /* 0x0000000415047207 */ /* 0x000fca0004800000 */
[----:B------:R-:W-:Y:S02]  /*1300*/  IMAD.IADD R5, R3, 0x1, -R4 ;  /* 0x0000000103057824 */ /* 0x000fe400078e0a04 */
[----:B------:R-:W-:Y:S02]  /*1310*/  IMAD.IADD R3, R4, 0x1, -R3 ;  /* 0x0000000104037824 */ /* 0x000fe400078e0a03 */
[----:B------:R-:W-:Y:S02]  /*1320*/  IMAD R21, R5, R8, R21 ;  /* 0x0000000805157224 */ /* 0x000fe400078e0215 */
[----:B------:R-:W-:-:S07]  /*1330*/  IMAD R20, R3, R2, R20 ;  /* 0x0000000203147224 */ /* 0x000fce00078e0214 */
.L_x_16:
[----:B------:R-:W-:Y:S01]  /*1340*/  BAR.SYNC.DEFER_BLOCKING 0x0 ;  /* 0x0000000000007b1d */ /* 0x000fe20000010000 */
[----:B------:R-:W-:Y:S01]  /*1350*/  UISETP.NE.AND UP1, UPT, UR8, 0x2, UPT ;  /* 0x000000020800788c */ /* 0x000fe2000bf25270 */
[----:B------:R-:W-:Y:S02]  /*1360*/  ISETP.NE.OR P5, PT, R0, 0x2, !P5 ;  /* 0x000000020000780c */ /* 0x000fe40006fa5670 */
[----:B------:R-:W-:-:S06]  /*1370*/  LOP3.LUT R2, R185, 0x1f, RZ, 0xc0, !PT ;  /* 0x0000001fb9027812 */ /* 0x000fcc00078ec0ff */
[----:B------:R-:W-:Y:S05]  /*1380*/  BRA.U UP1, `(.L_x_17) ;  /* 0x0000001101807547 */ /* 0x000fea000b800000 */
[----:B------:R-:W1:Y:S01]  /*1390*/  LDCU UR13, c[0x0][0x38c] ;  /* 0x00007180ff0d77ac */ /* 0x000e620008000800 */
[----:B------:R-:W2:Y:S01]  /*13a0*/  LDC R9, c[0x0][0x370] ;  /* 0x0000dc00ff097b82 */ /* 0x000ea20000000800 */
[----:B------:R-:W-:Y:S01]  /*13b0*/  PLOP3.LUT P1, PT, PT, PT, UP2, 0x80, 0x8 ;  /* 0x000000000008781c */ /* 0x000fe20003f2f028 */
[----:B------:R-:W-:Y:S01]  /*13c0*/  IMAD.MOV.U32 R15, RZ, RZ, 0x1 ;  /* 0x00000001ff0f7424 */ /* 0x000fe200078e00ff */
[----:B------:R-:W-:Y:S01]  /*13d0*/  ISETP.EQ.OR P4, PT, R2, RZ, P5 ;  /* 0x000000ff0200720c */ /* 0x000fe20002f82670 */
[----:B------:R-:W-:Y:S01]  /*13e0*/  IMAD.MOV.U32 R14, RZ, RZ, RZ ;  /* 0x000000ffff0e7224 */ /* 0x000fe200078e00ff */
[----:B------:R-:W-:Y:S02]  /*13f0*/  PLOP3.LUT P1, PT, P1, PT, PT, 0x8, 0x80 ;  /* 0x000000000080781c */ /* 0x000fe40000f2e170 */
[----:B------:R-:W-:Y:S01]  /*1400*/  CS2R R12, SRZ ;  /* 0x00000000000c7805 */ /* 0x000fe2000001ff00 */
[----:B------:R-:W-:Y:S01]  /*1410*/  IMAD.MOV.U32 R10, RZ, RZ, 0x1 ;  /* 0x00000001ff0a7424 */ /* 0x000fe200078e00ff */
[----:B------:R-:W4:Y:S01]  /*1420*/  LDC R0, c[0x0][0x374] ;  /* 0x0000dd00ff007b82 */ /* 0x000f220000000800 */
[----:B------:R-:W2:Y:S01]  /*1430*/  LDCU.64 UR22, c[0x0][0x348] ;  /* 0x00006900ff1677ac */ /* 0x000ea20008000a00 */
[----:B------:R-:W-:Y:S01]  /*1440*/  UMOV UR6, URZ ;  /* 0x000000ff00067c82 */ /* 0x000fe20008000000 */
[----:B-1----:R-:W-:-:S04]  /*1450*/  UIADD3 UR5, UPT, UPT, UR13, 0x3f, URZ ;  /* 0x0000003f0d057890 */ /* 0x002fc8000fffe0ff */
[----:B------:R-:W-:-:S04]  /*1460*/  USHF.R.S32.HI UR4, URZ, 0x1f, UR5 ;  /* 0x0000001fff047899 */ /* 0x000fc80008011405 */
[----:B------:R-:W-:-:S04]  /*1470*/  ULEA.HI UR4, UR4, UR5, URZ, 0x6 ;  /* 0x0000000504047291 */ /* 0x000fc8000f8f30ff */
[----:B------:R-:W-:Y:S02]  /*1480*/  USHF.R.S32.HI UR15, URZ, 0x6, UR4 ;  /* 0x00000006ff0f7899 */ /* 0x000fe40008011404 */
[----:B------:R-:W-:Y:S02]  /*1490*/  UIADD3 UR4, UPT, UPT, UR13, -0x1, URZ ;  /* 0xffffffff0d047890 */ /* 0x000fe4000fffe0ff */
[----:B------:R-:W-:Y:S02]  /*14a0*/  UISETP.LT.U32.AND UP0, UPT, UR15, 0x5, UPT ;  /* 0x000000050f00788c */ /* 0x000fe4000bf01070 */
[----:B------:R-:W-:Y:S02]  /*14b0*/  UISETP.GE.U32.AND UP1, UPT, UR4, -0x7f, UPT ;  /* 0xffffff810400788c */ /* 0x000fe4000bf26070 */
[----:B------:R-:W-:Y:S02]  /*14c0*/  USEL UR14, UR15, 0x5, UP0 ;  /* 0x000000050f0e7887 */ /* 0x000fe40008000000 */
[----:B------:R-:W-:-:S02]  /*14d0*/  UIADD3 UR13, UPT, UPT, UR13, 0x7e, URZ ;  /* 0x0000007e0d0d7890 */ /* 0x000fc4000fffe0ff */
[----:B------:R-:W-:Y:S02]  /*14e0*/  UIADD3 UR5, UPT, UPT, UR14, -0x1, URZ ;  /* 0xffffffff0e057890 */ /* 0x000fe4000fffe0ff */
[----:B------:R-:W-:-:S03]  /*14f0*/  UIADD3 UR7, UPT, UPT, UR15, -UR14, URZ ;  /* 0x8000000e0f077290 */ /* 0x000fc6000fffe0ff */
[----:B------:R-:W-:-:S04]  /*1500*/  @UP1 UIADD3 UR5, UPT, UPT, UR14, URZ, URZ ;  /* 0x000000ff0e051290 */ /* 0x000fc8000fffe0ff */
[----:B--2---:R-:W-:-:S12]  /*1510*/  UIADD3 UR5, UPT, UPT, UR5, 0x1, URZ ;  /* 0x0000000105057890 */ /* 0x004fd8000fffe0ff */
.L_x_35:
[----:B------:R-:W-:Y:S01]  /*1520*/  UISETP.NE.AND UP0, UPT, UR37, URZ, UPT ;  /* 0x000000ff2500728c */ /* 0x000fe2000bf05270 */
[----:B------:R-:W1:Y:S08]  /*1530*/  S2UR UR37, SR_CgaCtaId ;  /* 0x00000000002579c3 */ /* 0x000e700000008800 */
[----:B------:R-:W-:Y:S05]  /*1540*/  BRA.U UP0, `(.L_x_18) ;  /* 0x0000000100347547 */ /* 0x000fea000b800000 */
[----:B------:R-:W2:Y:S01]  /*1550*/  S2R R2, SR_CgaCtaId ;  /* 0x0000000000027919 */ /* 0x000ea20000008800 */
[----:B------:R-:W-:-:S04]  /*1560*/  MOV R3, 0x400 ;  /* 0x0000040000037802 */ /* 0x000fc80000000f00 */
[----:B--2---:R-:W-:Y:S02]  /*1570*/  LEA R3, R2, R3, 0x18 ;  /* 0x0000000302037211 */ /* 0x004fe400078ec0ff */
[----:B------:R-:W-:-:S03]  /*1580*/  SHF.L.U32 R2, R10, 0x1f, RZ ;  /* 0x0000001f0a027819 */ /* 0x000fc600000006ff */
[----:B------:R-:W-:-:S04]  /*1590*/  IMAD R3, R12, 0x8, R3 ;  /* 0x000000080c037824 */ /* 0x000fc800078e0203 */
[----:B------:R-:W2:Y:S02]  /*15a0*/  SYNCS.PHASECHK.TRANS64.TRYWAIT P0, [R3+URZ+0xf0], R2 ;  /* 0x0000f002030075a7 */ /* 0x000ea400080011ff */
[----:B--2---:R-:W-:Y:S05]  /*15b0*/  @!P0 BRA `(.L_x_19) ;  /* 0x0000009800788947 */ /* 0x004fea0003800000 */
.L_x_127:
[----:B------:R-:W-:Y:S01]  /*15c0*/  VIADD R12, R12, 0x1 ;  /* 0x000000010c0c7836 */ /* 0x000fe20000000000 */
[----:B------:R2:W-:Y:S04]  /*15d0*/  SYNCS.ARRIVE.TRANS64.A1T0 RZ, [R3+URZ+0xe0], RZ ;  /* 0x0000e0ff03ff79a7 */ /* 0x0005e800081000ff */
[----:B------:R-:W-:-:S04]  /*15e0*/  ISETP.NE.AND P0, PT, R12, 0x2, PT ;  /* 0x000000020c00780c */ /* 0x000fc80003f05270 */
[----:B------:R-:W-:Y:S02]  /*15f0*/  SEL R12, R12, RZ, P0 ;  /* 0x000000ff0c0c7207 */ /* 0x000fe40000000000 */
[----:B--2---:R-:W-:-:S04]  /*1600*/  SEL R3, RZ, 0x1, P0 ;  /* 0x00000001ff037807 */ /* 0x004fc80000000000 */
[----:B------:R-:W-:-:S07]  /*1610*/  LOP3.LUT R10, R10, R3, RZ, 0x3c, !PT ;  /* 0x000000030a0a7212 */ /* 0x000fce00078e3cff */
.L_x_18:
[----:B------:R-:W-:Y:S01]  /*1620*/  UMOV UR4, 0x400 ;  /* 0x0000040000047882 */ /* 0x000fe20000000000 */
[----:B------:R-:W-:Y:S01]  /*1630*/  SHF.L.U32 R2, R15, 0x1f, RZ ;  /* 0x0000001f0f027819 */ /* 0x000fe200000006ff */
[----:B-1----:R-:W-:Y:S01]  /*1640*/  ULEA UR4, UR37, UR4, 0x18 ;  /* 0x0000000425047291 */ /* 0x002fe2000f8ec0ff */
[----:B------:R-:W-:Y:S01]  /*1650*/  R2UR UR35, R21 ;  /* 0x00000000152372ca */ /* 0x000fe200000e0000 */
[----:B------:R-:W-:Y:S01]  /*1660*/  UISETP.GE.U32.AND UP0, UPT, UR13, 0x7f, UPT ;  /* 0x0000007f0d00788c */ /* 0x000fe2000bf06070 */
[----:B------:R-:W-:Y:S01]  /*1670*/  R2UR UR11, R20 ;  /* 0x00000000140b72ca */ /* 0x000fe200000e0000 */
[----:B------:R-:W-:Y:S01]  /*1680*/  ULEA UR8, UR6, UR4, 0x3 ;  /* 0x0000000406087291 */ /* 0x000fe2000f8e18ff */
[----:B------:R-:W-:-:S08]  /*1690*/  UMOV UR24, URZ ;  /* 0x000000ff00187c82 */ /* 0x000fd00008000000 */
[----:B------:R1:W2:Y:S01]  /*16a0*/  SYNCS.PHASECHK.TRANS64.TRYWAIT P0, [UR8+0x28], R2 ;  /* 0x00002802ff0075a7 */ /* 0x0002a20008001108 */
[----:B------:R-:W-:Y:S02]  /*16b0*/  USHF.L.U32 UR35, UR35, 0x7, URZ ;  /* 0x0000000723237899 */ /* 0x000fe400080006ff */
[----:B------:R-:W-:Y:S01]  /*16c0*/  USHF.L.U32 UR11, UR11, 0x8, URZ ;  /* 0x000000080b0b7899 */ /* 0x000fe200080006ff */
[----:B------:R-:W-:Y:S11]  /*16d0*/  BRA.U !UP0, `(.L_x_20) ;  /* 0x0000000108a87547 */ /* 0x000ff6000b800000 */
[----:B------:R-:W-:Y:S01]  /*16e0*/  UMOV UR16, URZ ;  /* 0x000000ff00107c82 */ /* 0x000fe20008000000 */
[----:B------:R-:W-:-:S05]  /*16f0*/  UMOV UR17, UR6 ;  /* 0x0000000600117c82 */ /* 0x000fca0008000000 */
.L_x_25:
[----:B-1----:R-:W-:Y:S01]  /*1700*/  ULEA UR33, UR17, UR4, 0x3 ;  /* 0x0000000411217291 */ /* 0x002fe2000f8e18ff */
[----:B--2---:R-:W-:Y:S01]  /*1710*/  @!P5 MOV R3, 0x6000 ;  /* 0x000060000003d802 */ /* 0x004fe20000000f00 */
[----:B--2---:R-:W-:Y:S10]  /*1720*/  @P0 BRA `(.L_x_21) ;  /* 0x00000000000c0947 */ /* 0x004ff40003800000 */
[----:B------:R-:W-:-:S04]  /*1730*/  SHF.L.U32 R5, R15, 0x1f, RZ ;  /* 0x0000001f0f057819 */ /* 0x000fc800000006ff */
[----:B------:R-:W2:Y:S02]  /*1740*/  SYNCS.PHASECHK.TRANS64.TRYWAIT P0, [UR33+0x28], R5 ;  /* 0x00002805ff0075a7 */ /* 0x000ea40008001121 */
[----:B--2---:R-:W-:Y:S05]  /*1750*/  @!P0 BRA `(.L_x_22) ;  /* 0x0000009800248947 */ /* 0x004fea0003800000 */
.L_x_21:
[----:B------:R2:W-:Y:S01]  /*1760*/  @!P5 SYNCS.ARRIVE.TRANS64 RZ, [UR33], R3 ;  /* 0x00000003ffffd9a7 */ /* 0x0005e20008000021 */
[----:B------:R-:W-:Y:S04]  /*1770*/  BSSY.RECONVERGENT B0, `(.L_x_23) ;  /* 0x0000003000007945 */ /* 0x000fe80003800200 */
[----:B------:R-:W-:Y:S05]  /*1780*/  @P4 BRA `(.L_x_24) ;  /* 0x0000000000044947 */ /* 0x000fea0003800000 */
[----:B------:R-:W-:Y:S05]  /*1790*/  BPT.TRAP 0x1 ;  /* 0x000000040000795c */ /* 0x000fea0000300000 */
.L_x_24:
[----:B------:R-:W-:Y:S05]  /*17a0*/  BSYNC.RECONVERGENT B0 ;  /* 0x0000000000007941 */ /* 0x000fea0003800200 */
.L_x_23:
[----:B------:R-:W-:Y:S02]  /*17b0*/  UIADD3 UR6, UPT, UPT, UR17, 0x1, URZ ;  /* 0x0000000111067890 */ /* 0x000fe4000fffe0ff */
[----:B------:R-:W-:Y:S02]  /*17c0*/  ULEA UR32, UR17, UR4, 0xd ;  /* 0x0000000411207291 */ /* 0x000fe4000f8e68ff */
[----:B------:R-:W-:Y:S02]  /*17d0*/  UISETP.NE.AND UP0, UPT, UR6, 0x5, UPT ;  /* 0x000000050600788c */ /* 0x000fe4000bf05270 */
[----:B------:R-:W-:Y:S02]  /*17e0*/  UIADD3 UR26, UP1, UPT, UR22, 0x80, URZ ;  /* 0x00000080161a7890 */ /* 0x000fe4000ff3e0ff */
[----:B------:R-:W-:Y:S02]  /*17f0*/  USEL UR9, URZ, 0x1, UP0 ;  /* 0x00000001ff097887 */ /* 0x000fe40008000000 */
[----:B------:R-:W-:-:S02]  /*1800*/  USEL UR6, UR6, URZ, UP0 ;  /* 0x000000ff06067287 */ /* 0x000fc40008000000 */
[----:B------:R-:W-:Y:S02]  /*1810*/  UIADD3 UR20, UP0, UPT, UR22, 0x180, URZ ;  /* 0x0000018016147890 */ /* 0x000fe4000ff1e0ff */
[----:B------:R-:W-:Y:S01]  /*1820*/  ULEA UR8, UR6, UR4, 0x3 ;  /* 0x0000000406087291 */ /* 0x000fe2000f8e18ff */
[----:B------:R-:W-:Y:S01]  /*1830*/  LOP3.LUT R15, R15, UR9, RZ, 0x3c, !PT ;  /* 0x000000090f0f7c12 */ /* 0x000fe2000f8e3cff */
[----:B------:R-:W-:Y:S02]  /*1840*/  USHF.L.U32 UR34, UR16, 0x6, URZ ;  /* 0x0000000610227899 */ /* 0x000fe400080006ff */
[----:B------:R-:W-:Y:S01]  /*1850*/  UIADD3.X UR27, UPT, UPT, URZ, UR23, URZ, UP1, !UPT ;  /* 0x00000017ff1b7290 */ /* 0x000fe20008ffe4ff */
[----:B-1----:R-:W-:Y:S01]  /*1860*/  SHF.L.U32 R2, R15, 0x1f, RZ ;  /* 0x0000001f0f027819 */ /* 0x002fe200000006ff */
[----:B------:R-:W-:Y:S02]  /*1870*/  UIADD3 UR32, UPT, UPT, UR32, 0xc400, URZ ;  /* 0x0000c40020207890 */ /* 0x000fe4000fffe0ff */
[----:B------:R-:W-:Y:S01]  /*1880*/  UIADD3.X UR21, UPT, UPT, URZ, UR23, URZ, UP0, !UPT ;  /* 0x00000017ff157290 */ /* 0x000fe200087fe4ff */
[----:B------:R1:W1:Y:S01]  /*1890*/  SYNCS.PHASECHK.TRANS64.TRYWAIT P0, [UR8+0x28], R2 ;  /* 0x00002802ff0075a7 */ /* 0x0002620008001108 */
[----:B------:R-:W-:Y:S01]  /*18a0*/  ULEA UR8, UR17, UR4, 0xe ;  /* 0x0000000411087291 */ /* 0x000fe2000f8e70ff */
[----:B------:R-:W-:Y:S01]  /*18b0*/  UMOV UR18, 0x0 ;  /* 0x0000000000127882 */ /* 0x000fe20000000000 */
[----:B------:R-:W-:-:S02]  /*18c0*/  UMOV UR19, 0x10000000 ;  /* 0x1000000000137882 */ /* 0x000fc40000000000 */
[----:B------:R-:W-:Y:S01]  /*18d0*/  UIADD3 UR8, UPT, UPT, UR8, 0x16400, URZ ;  /* 0x0001640008087890 */ /* 0x000fe2000fffe0ff */
[----:B------:R1:W-:Y:S01]  /*18e0*/  UTMALDG.3D [UR32], [UR26], desc[UR18] ;  /* 0x000012201a0075b4 */ /* 0x0003e20008011000 */
[----:B------:R-:W-:Y:S01]  /*18f0*/  UMOV UR12, UR36 ;  /* 0x00000024000c7c82 */ /* 0x000fe20008000000 */
[----:B------:R-:W-:Y:S01]  /*1900*/  UMOV UR9, UR33 ;  /* 0x0000002100097c82 */ /* 0x000fe20008000000 */
[----:B------:R-:W-:Y:S01]  /*1910*/  UMOV UR10, UR34 ;  /* 0x00000022000a7c82 */ /* 0x000fe20008000000 */
[----:B------:R-:W-:Y:S01]  /*1920*/  UIADD3 UR16, UPT, UPT, UR16, 0x1, URZ ;  /* 0x0000000110107890 */ /* 0x000fe2000fffe0ff */
[----:B------:R-:W-:Y:S01]  /*1930*/  UMOV UR24, UR5 ;  /* 0x0000000500187c82 */ /* 0x000fe20008000000 */
[----:B------:R-:W-:Y:S02]  /*1940*/  UMOV UR17, UR6 ;  /* 0x0000000600117c82 */ /* 0x000fe40008000000 */
[----:B------:R1:W-:Y:S01]  /*1950*/  UTMALDG.3D [UR8], [UR20], desc[UR18] ;  /* 0x00001208140075b4 */ /* 0x0003e20008011000 */
[----:B------:R-:W-:-:S09]  /*1960*/  UISETP.NE.AND UP0, UPT, UR16, UR5, UPT ;  /* 0x000000051000728c */ /* 0x000fd2000bf05270 */
[----:B------:R-:W-:Y:S05]  /*1970*/  BRA.U UP0, `(.L_x_25) ;  /* 0xfffffffd00607547 */ /* 0x000fea000b83ffff */
.L_x_20:
[----:B-1----:R-:W-:Y:S01]  /*1980*/  ULEA UR8, UR6, UR4, 0x3 ;  /* 0x0000000406087291 */ /* 0x002fe2000f8e18ff */
[----:B------:R-:W-:Y:S01]  /*1990*/  SHF.L.U32 R2, R15, 0x1f, RZ ;  /* 0x0000001f0f027819 */ /* 0x000fe200000006ff */
[----:B------:R-:W-:Y:S01]  /*19a0*/  @!P1 SYNCS.ARRIVE.TRANS64.A1T0 RZ, [UR4+0x98], RZ ;  /* 0x000098ffffff99a7 */ /* 0x000fe20008100004 */
[----:B------:R-:W-:-:S06]  /*19b0*/  UISETP.GT.AND UP0, UPT, UR15, UR14, UPT ;  /* 0x0000000e0f00728c */ /* 0x000fcc000bf04270 */
[----:B--2---:R1:W2:Y:S03]  /*19c0*/  SYNCS.PHASECHK.TRANS64.TRYWAIT P0, [UR8+0x28], R2 ;  /* 0x00002802ff0075a7 */ /* 0x0042a60008001108 */
[----:B------:R-:W-:Y:S05]  /*19d0*/  BRA.U !UP0, `(.L_x_26) ;  /* 0x0000000108ac7547 */ /* 0x000fea000b800000 */
[----:B------:R-:W-:Y:S01]  /*19e0*/  UIADD3 UR21, UPT, UPT, UR7, UR24, URZ ;  /* 0x0000001807157290 */ /* 0x000fe2000fffe0ff */
[----:B------:R-:W-:-:S11]  /*19f0*/  UMOV UR25, UR6 ;  /* 0x0000000600197c82 */ /* 0x000fd60008000000 */
.L_x_31:
[----:B-1----:R-:W-:Y:S01]  /*1a00*/  ULEA UR17, UR25, UR4, 0x3 ;  /* 0x0000000419117291 */ /* 0x002fe2000f8e18ff */
[----:B--2---:R-:W-:Y:S01]  /*1a10*/  @!P5 MOV R3, 0x6000 ;  /* 0x000060000003d802 */ /* 0x004fe20000000f00 */
[----:B--2---:R-:W-:Y:S10]  /*1a20*/  @P0 BRA `(.L_x_27) ;  /* 0x00000000000c0947 */ /* 0x004ff40003800000 */
[----:B------:R-:W-:-:S04]  /*1a30*/  SHF.L.U32 R5, R15, 0x1f, RZ ;  /* 0x0000001f0f057819 */ /* 0x000fc800000006ff */
[----:B------:R-:W2:Y:S02]  /*1a40*/  SYNCS.PHASECHK.TRANS64.TRYWAIT P0, [UR17+0x28], R5 ;  /* 0x00002805ff0075a7 */ /* 0x000ea40008001111 */
[----:B--2---:R-:W-:Y:S05]  /*1a50*/  @!P0 BRA `(.L_x_28) ;  /* 0x00000094007c8947 */ /* 0x004fea0003800000 */
.L_x_27:
[----:B------:R2:W-:Y:S01]  /*1a60*/  @!P5 SYNCS.ARRIVE.TRANS64 RZ, [UR17], R3 ;  /* 0x00000003ffffd9a7 */ /* 0x0005e20008000011 */
[----:B------:R-:W-:Y:S04]  /*1a70*/  BSSY.RECONVERGENT B0, `(.L_x_29) ;  /* 0x0000003000007945 */ /* 0x000fe80003800200 */
[----:B------:R-:W-:Y:S05]  /*1a80*/  @P4 BRA `(.L_x_30) ;  /* 0x0000000000044947 */ /* 0x000fea0003800000 */
[----:B------:R-:W-:Y:S05]  /*1a90*/  BPT.TRAP 0x1 ;  /* 0x000000040000795c */ /* 0x000fea0000300000 */
.L_x_30:
[----:B------:R-:W-:Y:S05]  /*1aa0*/  BSYNC.RECONVERGENT B0 ;  /* 0x0000000000007941 */ /* 0x000fea0003800200 */
.L_x_29:
        /* <DEDUP_REMOVED lines=10> */
[----:B------:R-:W-:Y:S01]  /*1b50*/  UIADD3 UR16, UPT, UPT, UR16, 0xc400, URZ ;  /* 0x0000c40010107890 */ /* 0x000fe2000fffe0ff */
[----:B-1----:R-:W-:Y:S01]  /*1b60*/  SHF.L.U32 R2, R15, 0x1f, RZ ;  /* 0x0000001f0f027819 */ /* 0x002fe200000006ff */
[----:B------:R-:W-:Y:S02]  /*1b70*/  UIADD3.X UR31, UPT, UPT, URZ, UR23, URZ, UP1, !UPT ;  /* 0x00000017ff1f7290 */ /* 0x000fe40008ffe4ff */
[----:B------:R-:W-:Y:S01]  /*1b80*/  UIADD3.X UR29, UPT, UPT, URZ, UR23, URZ, UP0, !UPT ;  /* 0x00000017ff1d7290 */ /* 0x000fe200087fe4ff */
[----:B------:R1:W1:Y:S01]  /*1b90*/  SYNCS.PHASECHK.TRANS64.TRYWAIT P0, [UR8+0x28], R2 ;  /* 0x00002802ff0075a7 */ /* 0x0002620008001108 */
[----:B------:R-:W-:Y:S01]  /*1ba0*/  ULEA UR8, UR25, UR4, 0xe ;  /* 0x0000000419087291 */ /* 0x000fe2000f8e70ff */
[----:B------:R-:W-:Y:S01]  /*1bb0*/  UMOV UR26, 0x0 ;  /* 0x00000000001a7882 */ /* 0x000fe20000000000 */
[----:B------:R-:W-:-:S02]  /*1bc0*/  UMOV UR27, 0x10000000 ;  /* 0x10000000001b7882 */ /* 0x000fc40000000000 */
[----:B------:R-:W-:Y:S01]  /*1bd0*/  UIADD3 UR8, UPT, UPT, UR8, 0x16400, URZ ;  /* 0x0001640008087890 */ /* 0x000fe2000fffe0ff */
[----:B------:R-:W-:Y:S01]  /*1be0*/  UMOV UR19, UR35 ;  /* 0x0000002300137c82 */ /* 0x000fe20008000000 */
[----:B------:R-:W-:Y:S01]  /*1bf0*/  UMOV UR20, UR36 ;  /* 0x0000002400147c82 */ /* 0x000fe20008000000 */
[----:B------:R-:W-:Y:S01]  /*1c00*/  UMOV UR12, UR36 ;  /* 0x00000024000c7c82 */ /* 0x000fe20008000000 */
[----:B------:R-:W-:Y:S01]  /*1c10*/  UMOV UR9, UR17 ;  /* 0x0000001100097c82 */ /* 0x000fe20008000000 */
[----:B------:R-:W-:Y:S01]  /*1c20*/  UMOV UR10, UR18 ;  /* 0x00000012000a7c82 */ /* 0x000fe20008000000 */
[----:B------:R1:W-:Y:S01]  /*1c30*/  UTMALDG.3D [UR16], [UR30], desc[UR26] ;  /* 0x00001a101e0075b4 */ /* 0x0003e20008011000 */
[----:B------:R-:W-:Y:S01]  /*1c40*/  UIADD3 UR24, UPT, UPT, UR24, 0x1, URZ ;  /* 0x0000000118187890 */ /* 0x000fe2000fffe0ff */
[----:B------:R-:W-:-:S03]  /*1c50*/  UMOV UR25, UR6 ;  /* 0x0000000600197c82 */ /* 0x000fc60008000000 */
[----:B------:R-:W-:Y:S01]  /*1c60*/  UISETP.NE.AND UP0, UPT, UR24, UR21, UPT ;  /* 0x000000151800728c */ /* 0x000fe2000bf05270 */
[----:B------:R1:W-:Y:S08]  /*1c70*/  UTMALDG.3D [UR8], [UR28], desc[UR26] ;  /* 0x00001a081c0075b4 */ /* 0x0003f00008011000 */
[----:B------:R-:W-:Y:S05]  /*1c80*/  BRA.U UP0, `(.L_x_31) ;  /* 0xfffffffd005c7547 */ /* 0x000fea000b83ffff */
.L_x_26:
[C---:B-1----:R-:W-:Y:S01]  /*1c90*/  LEA R2, R14.reuse, UR4, 0x3 ;  /* 0x000000040e027c11 */ /* 0x042fe2000f8e18ff */
[----:B------:R-:W-:Y:S01]  /*1ca0*/  NOP ;  /* 0x0000000000007918 */ /* 0x000fe20000000000 */
[----:B--2---:R-:W-:Y:S02]  /*1cb0*/  SHF.L.U32 R3, R13, 0x1f, RZ ;  /* 0x0000001f0d037819 */ /* 0x004fe400000006ff */
[----:B------:R-:W-:Y:S02]  /*1cc0*/  LEA R4, R14, UR4, 0x4 ;  /* 0x000000040e047c11 */ /* 0x000fe4000f8e20ff */
[----:B------:R-:W1:Y:S02]  /*1cd0*/  SYNCS.PHASECHK.TRANS64.TRYWAIT P0, [R2+URZ+0xa0], R3 ;  /* 0x0000a003020075a7 */ /* 0x000e6400080011ff */
[----:B-1----:R-:W-:Y:S05]  /*1ce0*/  @!P0 BRA `(.L_x_32) ;  /* 0x0000009000f08947 */ /* 0x002fea0003800000 */
.L_x_130:
[----:B------:R-:W2:Y:S01]  /*1cf0*/  LDS.128 R4, [R4+0x110] ;  /* 0x0001100004047984 */ /* 0x000ea20000000c00 */
[----:B---3--:R-:W-:Y:S01]  /*1d00*/  ISETP.GE.AND P0, PT, R72, 0x1, PT ;  /* 0x000000014800780c */ /* 0x008fe20003f06270 */
[----:B-1----:R-:W-:Y:S01]  /*1d10*/  VIADD R2, R2, 0xb0 ;  /* 0x000000b002027836 */ /* 0x002fe20000000000 */
[----:B------:R-:W-:Y:S01]  /*1d20*/  @!PT LDS RZ, [RZ] ;  /* 0x00000000fffff984 */ /* 0x000fe20000000800 */
[----:B------:R-:W-:Y:S01]  /*1d30*/  @!PT LDS RZ, [RZ] ;  /* 0x00000000fffff984 */ /* 0x000fe20000000800 */
[----:B------:R-:W-:Y:S01]  /*1d40*/  @!PT LDS RZ, [RZ] ;  /* 0x00000000fffff984 */ /* 0x000fe20000000800 */
[----:B------:R-:W-:Y:S01]  /*1d50*/  @!PT LDS RZ, [RZ] ;  /* 0x00000000fffff984 */ /* 0x000fe20000000800 */
[----:B------:R1:W-:Y:S06]  /*1d60*/  MEMBAR.ALL.CTA ;  /* 0x0000000000007992 */ /* 0x0003ec0000008000 */
[----:B-1----:R-:W1:Y:S01]  /*1d70*/  FENCE.VIEW.ASYNC.S ;  /* 0x00000000000073c6 */ /* 0x002e620000000000 */
[----:B------:R-:W-:-:S04]  /*1d80*/  PRMT R2, RZ, 0x654, R2 ;  /* 0x00000654ff027816 */ /* 0x000fc80000000002 */
[----:B-1----:R1:W-:Y:S01]  /*1d90*/  SYNCS.ARRIVE.TRANS64.RED.A1T0 RZ, [R2+URZ], RZ ;  /* 0x000000ff02ff79a7 */ /* 0x0023e200081004ff */
[----:B--2---:R-:W-:-:S13]  /*1da0*/  LOP3.LUT P2, RZ, R6, 0x1, RZ, 0xc0, !PT ;  /* 0x0000000106ff7812 */ /* 0x004fda000784c0ff */
[----:B------:R-:W-:Y:S01]  /*1db0*/  @P2 SHF.R.U32.HI R3, RZ, 0x10, R5 ;  /* 0x00000010ff032819 */ /* 0x000fe20000011605 */
[----:B------:R-:W-:Y:S01]  /*1dc0*/  VOTEU.ANY UP0, P2 ;  /* 0x0000000000ff7886 */ /* 0x000fe20001000100 */
[----:B------:R-:W-:Y:S02]  /*1dd0*/  @P2 MOV R11, R4 ;  /* 0x00000004000b2202 */ /* 0x000fe40000000f00 */
[----:B------:R-:W-:Y:S02]  /*1de0*/  @P2 R2UR.BROADCAST UR8, R3 ;  /* 0x00000000030822ca */ /* 0x000fe400008e0000 */
[----:B------:R-:W-:-:S11]  /*1df0*/  @P2 LOP3.LUT R8, R5, 0xffff, RZ, 0xc0, !PT ;  /* 0x0000ffff05082812 */ /* 0x000fd600078ec0ff */
[----:B------:R-:W-:Y:S01]  /*1e00*/  @UP0 UMOV UR36, UR8 ;  /* 0x0000000800240c82 */ /* 0x000fe20008000000 */
[----:B-1----:R-:W-:Y:S05]  /*1e10*/  @!P0 BRA `(.L_x_33) ;  /* 0x0000000000b88947 */ /* 0x002fea0003800000 */
[----:B------:R-:W4:Y:S01]  /*1e20*/  LDC.64 R4, c[0x0][0xb18] ;  /* 0x0002c600ff047b82 */ /* 0x000f220000000a00 */
[----:B------:R-:W-:-:S07]  /*1e30*/  ISETP.NE.AND P3, PT, R72, 0x1, PT ;  /* 0x000000014800780c */ /* 0x000fce0003f65270 */
[----:B------:R-:W1:Y:S08]  /*1e40*/  LDC.64 R6, c[0x0][0xb10] ;  /* 0x0002c400ff067b82 */ /* 0x000e700000000a00 */
[----:B------:R-:W2:Y:S08]  /*1e50*/  LDC R16, c[0x0][0xb20] ;  /* 0x0002c800ff107b82 */ /* 0x000eb00000000800 */
[----:B------:R-:W3:Y:S01]  /*1e60*/  LDC R18, c[0x0][0xb0c] ;  /* 0x0002c300ff127b82 */ /* 0x000ee20000000800 */
[----:B----4-:R-:W-:Y:S01]  /*1e70*/  IMAD.HI.U32 R17, R0, R5, RZ ;  /* 0x0000000500117227 */ /* 0x010fe200078e00ff */
[----:B------:R-:W-:-:S03]  /*1e80*/  ISETP.NE.AND P0, PT, R4, 0x1, PT ;  /* 0x000000010400780c */ /* 0x000fc60003f05270 */
[----:B------:R-:W-:-:S03]  /*1e90*/  IMAD.HI.U32 R5, R8, R5, RZ ;  /* 0x0000000508057227 */ /* 0x000fc600078e00ff */
[----:B------:R-:W4:Y:S01]  /*1ea0*/  LDC.64 R2, c[0x0][0xb28] ;  /* 0x0002ca00ff027b82 */ /* 0x000f220000000a00 */
[----:B-1----:R-:W-:-:S04]  /*1eb0*/  IMAD.HI.U32 R20, R9, R6, RZ ;  /* 0x0000000609147227 */ /* 0x002fc800078e00ff */
[----:B------:R-:W-:Y:S01]  /*1ec0*/  IMAD.HI.U32 R22, R11, R6, RZ ;  /* 0x000000060b167227 */ /* 0x000fe200078e00ff */
[----:B------:R-:W-:Y:S02]  /*1ed0*/  SHF.R.U32.HI R20, RZ, R7, R20 ;  /* 0x00000007ff147219 */ /* 0x000fe40000011614 */
[-C--:B--2---:R-:W-:Y:S02]  /*1ee0*/  SHF.R.U32.HI R17, RZ, R16.reuse, R17 ;  /* 0x00000010ff117219 */ /* 0x084fe40000011611 */
[----:B------:R-:W-:Y:S02]  /*1ef0*/  SHF.R.U32.HI R5, RZ, R16, R5 ;  /* 0x00000010ff057219 */ /* 0x000fe40000011605 */
[----:B------:R-:W-:Y:S02]  /*1f00*/  SEL R17, R0, R17, !P0 ;  /* 0x0000001100117207 */ /* 0x000fe40004000000 */
[----:B------:R-:W-:Y:S02]  /*1f10*/  SHF.R.U32.HI R22, RZ, R7, R22 ;  /* 0x00000007ff167219 */ /* 0x000fe40000011616 */
[----:B---3--:R-:W-:-:S02]  /*1f20*/  ISETP.NE.AND P1, PT, R18, 0x1, PT ;  /* 0x000000011200780c */ /* 0x008fc40003f25270 */
[----:B------:R-:W-:Y:S02]  /*1f30*/  SEL R5, R8, R5, !P0 ;  /* 0x0000000508057207 */ /* 0x000fe40004000000 */
[----:B------:R-:W-:Y:S02]  /*1f40*/  SEL R19, R9, R20, !P1 ;  /* 0x0000001409137207 */ /* 0x000fe40004800000 */
[----:B------:R-:W-:Y:S01]  /*1f50*/  SEL R7, R11, R22, !P1 ;  /* 0x000000160b077207 */ /* 0x000fe20004800000 */
[----:B----4-:R-:W-:-:S04]  /*1f60*/  IMAD.HI.U32 R20, R17, R2, RZ ;  /* 0x0000000211147227 */ /* 0x010fc800078e00ff */
[----:B------:R-:W-:Y:S01]  /*1f70*/  IMAD.HI.U32 R6, R19, R2, RZ ;  /* 0x0000000213067227 */ /* 0x000fe200078e00ff */
[----:B------:R-:W-:-:S04]  /*1f80*/  @P3 SHF.R.U32.HI R17, RZ, R3, R20 ;  /* 0x00000003ff113219 */ /* 0x000fc80000011614 */
[----:B------:R-:W-:Y:S01]  /*1f90*/  @P3 SHF.R.U32.HI R19, RZ, R3, R6 ;  /* 0x00000003ff133219 */ /* 0x000fe20000011606 */
[----:B------:R-:W-:-:S04]  /*1fa0*/  IMAD R17, R72, R17, RZ ;  /* 0x0000001148117224 */ /* 0x000fc800078e02ff */
[----:B------:R-:W-:Y:S01]  /*1fb0*/  IMAD R6, R72, R19, RZ ;  /* 0x0000001348067224 */ /* 0x000fe200078e02ff */
[C---:B------:R-:W-:Y:S02]  /*1fc0*/  ISETP.GE.AND P0, PT, R5.reuse, R17, PT ;  /* 0x000000110500720c */ /* 0x040fe40003f06270 */
[----:B------:R-:W-:Y:S02]  /*1fd0*/  IADD3 R17, PT, PT, -R5, RZ, RZ ;  /* 0x000000ff05117210 */ /* 0x000fe40007ffe1ff */
[----:B------:R-:W-:Y:S01]  /*1fe0*/  ISETP.GE.OR P0, PT, R7, R6, P0 ;  /* 0x000000060700720c */ /* 0x000fe20000706670 */
[----:B------:R-:W-:-:S04]  /*1ff0*/  IMAD.HI.U32 R6, R5, R2, RZ ;  /* 0x0000000205067227 */ /* 0x000fc800078e00ff */
[----:B------:R-:W-:Y:S01]  /*2000*/  IMAD R8, R4, R17, R8 ;  /* 0x0000001104087224 */ /* 0x000fe200078e0208 */
[----:B------:R-:W-:-:S04]  /*2010*/  SHF.R.U32.HI R6, RZ, R3, R6 ;  /* 0x00000003ff067219 */ /* 0x000fc80000011606 */
[----:B------:R-:W-:-:S03]  /*2020*/  SEL R6, R5, R6, !P3 ;  /* 0x0000000605067207 */ /* 0x000fc60005800000 */
[----:B------:R-:W-:-:S04]  /*2030*/  @!P0 IMAD.HI.U32 R16, R7, R2, RZ ;  /* 0x0000000207108227 */ /* 0x000fc800078e00ff */
[----:B------:R-:W-:Y:S01]  /*2040*/  IMAD.MOV R2, RZ, RZ, -R6 ;  /* 0x000000ffff027224 */ /* 0x000fe200078e0a06 */
[----:B------:R-:W-:-:S03]  /*2050*/  @!P0 SHF.R.U32.HI R16, RZ, R3, R16 ;  /* 0x00000003ff108219 */ /* 0x000fc60000011610 */
[----:B------:R-:W-:Y:S01]  /*2060*/  IMAD R2, R72, R2, R5 ;  /* 0x0000000248027224 */ /* 0x000fe200078e0205 */
        /* <DEDUP_REMOVED lines=9> */
.L_x_33:
[----:B------:R-:W1:Y:S02]  /*2100*/  LDCU UR8, c[0x0][0xb30] ;  /* 0x00016600ff0877ac */ /* 0x000e640008000800 */
[----:B-1----:R-:W-:-:S09]  /*2110*/  UISETP.NE.AND UP0, UPT, UR8, 0x1, UPT ;  /* 0x000000010800788c */ /* 0x002fd2000bf05270 */
[----:B------:R-:W-:Y:S05]  /*2120*/  BRA.U UP0, `(.L_x_34) ;  /* 0x0000000100407547 */ /* 0x000fea000b800000 */
[----:B------:R-:W1:Y:S08]  /*2130*/  LDC.64 R4, c[0x0][0xb10] ;  /* 0x0002c400ff047b82 */ /* 0x000e700000000a00 */
[----:B------:R-:W2:Y:S08]  /*2140*/  LDC.64 R2, c[0x0][0xb18] ;  /* 0x0002c600ff027b82 */ /* 0x000eb00000000a00 */
[----:B------:R-:W3:Y:S08]  /*2150*/  LDC R6, c[0x0][0xb20] ;  /* 0x0002c800ff067b82 */ /* 0x000ef00000000800 */
[----:B------:R-:W4:Y:S01]  /*2160*/  LDC R16, c[0x0][0xb0c] ;  /* 0x0002c300ff107b82 */ /* 0x000f220000000800 */
[----:B-1----:R-:W-:-:S05]  /*2170*/  IMAD.HI.U32 R4, R11, R4, RZ ;  /* 0x000000040b047227 */ /* 0x002fca00078e00ff */
[----:B------:R-:W-:Y:S01]  /*2180*/  SHF.R.U32.HI R4, RZ, R5, R4 ;  /* 0x00000005ff047219 */ /* 0x000fe20000011604 */
[----:B--2---:R-:W-:Y:S01]  /*2190*/  IMAD.HI.U32 R3, R8, R3, RZ ;  /* 0x0000000308037227 */ /* 0x004fe200078e00ff */
[----:B------:R-:W-:-:S04]  /*21a0*/  ISETP.NE.AND P0, PT, R2, 0x1, PT ;  /* 0x000000010200780c */ /* 0x000fc80003f05270 */
[----:B---3--:R-:W-:-:S04]  /*21b0*/  SHF.R.U32.HI R3, RZ, R6, R3 ;  /* 0x00000006ff037219 */ /* 0x008fc80000011603 */
[----:B------:R-:W-:Y:S02]  /*21c0*/  SEL R3, R8, R3, !P0 ;  /* 0x0000000308037207 */ /* 0x000fe40004000000 */
[----:B----4-:R-:W-:-:S04]  /*21d0*/  ISETP.NE.AND P1, PT, R16, 0x1, PT ;  /* 0x000000011000780c */ /* 0x010fc80003f25270 */
[----:B------:R-:W-:-:S05]  /*21e0*/  SEL R4, R11, R4, !P1 ;  /* 0x000000040b047207 */ /* 0x000fca0004800000 */
[----:B------:R-:W-:Y:S02]  /*21f0*/  IMAD.IADD R5, R3, 0x1, -R4 ;  /* 0x0000000103057824 */ /* 0x000fe400078e0a04 */
[----:B------:R-:W-:Y:S02]  /*2200*/  IMAD.IADD R3, R4, 0x1, -R3 ;  /* 0x0000000104037824 */ /* 0x000fe400078e0a03 */
[----:B------:R-:W-:Y:S02]  /*2210*/  IMAD R11, R5, R16, R11 ;  /* 0x00000010050b7224 */ /* 0x000fe400078e020b */
[----:B------:R-:W-:-:S07]  /*2220*/  IMAD R8, R3, R2, R8 ;  /* 0x0000000203087224 */ /* 0x000fce00078e0208 */
.L_x_34:
[----:B------:R-:W-:Y:S01]  /*2230*/  VIADD R14, R14, 0x1 ;  /* 0x000000010e0e7836 */ /* 0x000fe20000000000 */
[----:B------:R-:W-:Y:S01]  /*2240*/  PLOP3.LUT P1, PT, PT, PT, PT, 0x80, 0x8 ;  /* 0x000000000008781c */ /* 0x000fe20003f2f070 */
[----:B------:R-:W-:Y:S02]  /*2250*/  IMAD.IADD R21, R11, 0x1, R170 ;  /* 0x000000010b157824 */ /* 0x000fe400078e02aa */
[----:B------:R-:W-:Y:S01]  /*2260*/  IMAD.IADD R20, R8, 0x1, R147 ;  /* 0x0000000108147824 */ /* 0x000fe200078e0293 */
[----:B------:R-:W-:-:S04]  /*2270*/  ISETP.NE.AND P0, PT, R14, 0x2, PT ;  /* 0x000000020e00780c */ /* 0x000fc80003f05270 */
[----:B------:R-:W-:Y:S02]  /*2280*/  SEL R2, RZ, 0x1, P0 ;  /* 0x00000001ff027807 */ /* 0x000fe40000000000 */
[----:B------:R-:W-:Y:S02]  /*2290*/  SEL R14, R14, RZ, P0 ;  /* 0x000000ff0e0e7207 */ /* 0x000fe40000000000 */
[----:B------:R-:W-:Y:S01]  /*22a0*/  LOP3.LUT R13, R13, R2, RZ, 0x3c, !PT ;  /* 0x000000020d0d7212 */ /* 0x000fe200078e3cff */
[----:B------:R-:W-:Y:S06]  /*22b0*/  @P2 BRA `(.L_x_35) ;  /* 0xfffffff000982947 */ /* 0x000fec000383ffff */
[----:B------:R-:W-:Y:S01]  /*22c0*/  UIADD3 UR4, UPT, UPT, UR4, 0x28, URZ ;  /* 0x0000002804047890 */ /* 0x000fe2000fffe0ff */
[----:B------:R-:W-:-:S03]  /*22d0*/  SHF.L.U32 R3, R15, 0x1f, RZ ;  /* 0x0000001f0f037819 */ /* 0x000fc600000006ff */
[----:B------:R-:W-:-:S09]  /*22e0*/  ULEA UR5, UR6, UR4, 0x3 ;  /* 0x0000000406057291 */ /* 0x000fd2000f8e18ff */
[----:B------:R-:W1:Y:S02]  /*22f0*/  SYNCS.PHASECHK.TRANS64.TRYWAIT P0, [UR5], R3 ;  /* 0x00000003ff0075a7 */ /* 0x000e640008001105 */
[----:B-1----:R-:W-:Y:S05]  /*2300*/  @!P0 BRA `(.L_x_36) ;  /* 0x0000008c007c8947 */ /* 0x002fea0003800000 */
.L_x_132:
[----:B------:R-:W-:-:S04]  /*2310*/  UIADD3 UR6, UPT, UPT, UR6, 0x1, URZ ;  /* 0x0000000106067890 */ /* 0x000fc8000fffe0ff */
[----:B------:R-:W-:-:S04]  /*2320*/  UISETP.NE.AND UP0, UPT, UR6, 0x5, UPT ;  /* 0x000000050600788c */ /* 0x000fc8000bf05270 */
[----:B------:R-:W-:Y:S02]  /*2330*/  USEL UR7, URZ, 0x1, UP0 ;  /* 0x00000001ff077887 */ /* 0x000fe40008000000 */
[----:B------:R-:W-:-:S04]  /*2340*/  USEL UR6, UR6, URZ, UP0 ;  /* 0x000000ff06067287 */ /* 0x000fc80008000000 */
[----:B------:R-:W-:Y:S01]  /*2350*/  ULEA UR5, UR6, UR4, 0x3 ;  /* 0x0000000406057291 */ /* 0x000fe2000f8e18ff */
[----:B------:R-:W-:-:S04]  /*2360*/  LOP3.LUT R2, R15, UR7, RZ, 0x3c, !PT ;  /* 0x000000070f027c12 */ /* 0x000fc8000f8e3cff */
[----:B-1----:R-:W-:-:S04]  /*2370*/  SHF.L.U32 R3, R2, 0x1f, RZ ;  /* 0x0000001f02037819 */ /* 0x002fc800000006ff */
[----:B------:R-:W1:Y:S02]  /*2380*/  SYNCS.PHASECHK.TRANS64.TRYWAIT P0, [UR5], R3 ;  /* 0x00000003ff0075a7 */ /* 0x000e640008001105 */
[----:B-1----:R-:W-:Y:S05]  /*2390*/  @!P0 BRA `(.L_x_37) ;  /* 0x0000008c00708947 */ /* 0x002fea0003800000 */
.L_x_134:
        /* <DEDUP_REMOVED lines=9> */
.L_x_136:
        /* <DEDUP_REMOVED lines=9> */
.L_x_138:
[----:B------:R-:W-:-:S04]  /*24c0*/  UIADD3 UR6, UPT, UPT, UR6, 0x1, URZ ;  /* 0x0000000106067890 */ /* 0x000fc8000fffe0ff */
[----:B------:R-:W-:-:S04]  /*24d0*/  UISETP.NE.AND UP0, UPT, UR6, 0x5, UPT ;  /* 0x000000050600788c */ /* 0x000fc8000bf05270 */
[----:B------:R-:W-:Y:S02]  /*24e0*/  USEL UR5, URZ, 0x1, UP0 ;  /* 0x00000001ff057887 */ /* 0x000fe40008000000 */
[----:B------:R-:W-:-:S04]  /*24f0*/  USEL UR6, UR6, URZ, UP0 ;  /* 0x000000ff06067287 */ /* 0x000fc80008000000 */
[----:B------:R-:W-:Y:S01]  /*2500*/  ULEA UR6, UR6, UR4, 0x3 ;  /* 0x0000000406067291 */ /* 0x000fe2000f8e18ff */
[----:B-1----:R-:W-:-:S04]  /*2510*/  LOP3.LUT R3, R2, UR5, RZ, 0x3c, !PT ;  /* 0x0000000502037c12 */ /* 0x002fc8000f8e3cff */
[----:B------:R-:W-:Y:S01]  /*2520*/  SHF.L.U32 R3, R3, 0x1f, RZ ;  /* 0x0000001f03037819 */ /* 0x000fe200000006ff */
[----:B----4-:R-:W-:-:S07]  /*2530*/  IMAD.U32 R0, RZ, RZ, UR6 ;  /* 0x00000006ff007e24 */ /* 0x010fce000f8e00ff */
.L_x_40:
[----:B-1----:R1:W2:Y:S02]  /*2540*/  SYNCS.PHASECHK.TRANS64.TRYWAIT P0, [R0+URZ], R3 ;  /* 0x00000003000075a7 */ /* 0x0022a400080011ff */
[----:B--2---:R-:W-:Y:S05]  /*2550*/  @!P0 NANOSLEEP.SYNCS 0x989680 ;  /* 0x009896800000895d */ /* 0x004fea0003900000 */
[----:B------:R-:W2:Y:S02]  /*2560*/  @!P0 SYNCS.PHASECHK.TRANS64 P0, [R0+URZ], R3 ;  /* 0x00000003000085a7 */ /* 0x000ea400080010ff */
[----:B--2---:R-:W-:Y:S05]  /*2570*/  @P0 EXIT ;  /* 0x000000000000094d */ /* 0x004fea0003800000 */
[----:B------:R-:W-:Y:S05]  /*2580*/  BRA `(.L_x_40) ;  /* 0xfffffffc00ec7947 */ /* 0x000fea000383ffff */
.L_x_17:
[----:B------:R-:W-:-:S04]  /*2590*/  UISETP.NE.AND UP1, UPT, UR37, URZ, UPT ;  /* 0x000000ff2500728c */ /* 0x000fc8000bf25270 */
[----:B------:R-:W-:-:S09]  /*25a0*/  UISETP.NE.OR UP1, UPT, UR8, 0x1, UP1 ;  /* 0x000000010800788c */ /* 0x000fd20008f25670 */
[----:B------:R-:W-:Y:S05]  /*25b0*/  BRA.U UP1, `(.L_x_41) ;  /* 0x0000000501487547 */ /* 0x000fea000b800000 */
[----:B------:R-:W-:Y:S01]  /*25c0*/  ISETP.NE.AND P2, PT, R2, RZ, PT ;  /* 0x000000ff0200720c */ /* 0x000fe20003f45270 */
[----:B------:R-:W-:Y:S01]  /*25d0*/  IMAD.MOV.U32 R12, RZ, RZ, 0x1 ;  /* 0x00000001ff0c7424 */ /* 0x000fe200078e00ff */
[----:B------:R-:W-:Y:S02]  /*25e0*/  CS2R R10, SRZ ;  /* 0x00000000000a7805 */ /* 0x000fe4000001ff00 */
[----:B------:R-:W-:Y:S01]  /*25f0*/  CS2R R8, SRZ ;  /* 0x0000000000087805 */ /* 0x000fe2000001ff00 */
[----:B------:R-:W-:Y:S01]  /*2600*/  UMOV UR4, 0x400 ;  /* 0x0000040000047882 */ /* 0x000fe20000000000 */
[----:B------:R-:W-:Y:S01]  /*2610*/  UMOV UR6, URZ ;  /* 0x000000ff00067c82 */ /* 0x000fe20008000000 */
[----:B------:R-:W-:-:S12]  /*2620*/  ULEA UR37, UR37, UR4, 0x18 ;  /* 0x0000000425257291 */ /* 0x000fd8000f8ec0ff */
.L_x_45:
[----:B------:R-:W-:Y:S02]  /*2630*/  LEA R0, R8, UR37, 0x3 ;  /* 0x0000002508007c11 */ /* 0x000fe4000f8e18ff */
[----:B------:R-:W-:-:S03]  /*2640*/  SHF.L.U32 R5, R9, 0x1f, RZ ;  /* 0x0000001f09057819 */ /* 0x000fc600000006ff */
[----:B------:R-:W-:Y:S01]  /*2650*/  VIADD R4, R0, 0xf0 ;  /* 0x000000f000047836 */ /* 0x000fe20000000000 */
[----:B------:R-:W1:Y:S02]  /*2660*/  SYNCS.PHASECHK.TRANS64.TRYWAIT P0, [R0+URZ+0xe0], R5 ;  /* 0x0000e005000075a7 */ /* 0x000e6400080011ff */
[----:B-1----:R-:W-:Y:S05]  /*2670*/  @!P0 BRA `(.L_x_42) ;  /* 0x0000008c00008947 */ /* 0x002fea0003800000 */
.L_x_139:
[----:B------:R-:W-:Y:S01]  /*2680*/  ULEA UR5, UR6, UR37, 0x3 ;  /* 0x0000002506057291 */ /* 0x000fe2000f8e18ff */
[----:B------:R-:W-:Y:S02]  /*2690*/  PRMT R4, RZ, 0x654, R4 ;  /* 0x00000654ff047816 */ /* 0x000fe40000000004 */
[----:B-1----:R-:W-:Y:S01]  /*26a0*/  SHF.L.U32 R5, R12, 0x1f, RZ ;  /* 0x0000001f0c057819 */ /* 0x002fe200000006ff */
[----:B------:R-:W-:Y:S01]  /*26b0*/  UIADD3 UR4, UPT, UPT, UR5, 0xa0, URZ ;  /* 0x000000a005047890 */ /* 0x000fe2000fffe0ff */
[----:B------:R1:W-:Y:S05]  /*26c0*/  SYNCS.ARRIVE.TRANS64.RED.A1T0 RZ, [R4+URZ], RZ ;  /* 0x000000ff04ff79a7 */ /* 0x0003ea00081004ff */
[----:B------:R-:W-:Y:S01]  /*26d0*/  IMAD.U32 R7, RZ, RZ, UR4 ;  /* 0x00000004ff077e24 */ /* 0x000fe2000f8e00ff */
[----:B------:R-:W2:Y:S04]  /*26e0*/  SYNCS.PHASECHK.TRANS64.TRYWAIT P0, [UR5+0xb0], R5 ;  /* 0x0000b005ff0075a7 */ /* 0x000ea80008001105 */
[----:B------:R-:W-:Y:S01]  /*26f0*/  PRMT R6, R2, 0x654, R7 ;  /* 0x0000065402067816 */ /* 0x000fe20000000007 */
[----:B-1----:R-:W-:Y:S01]  /*2700*/  @!P2 IMAD.MOV.U32 R4, RZ, RZ, 0x10 ;  /* 0x00000010ff04a424 */ /* 0x002fe200078e00ff */
[----:B--2---:R-:W-:Y:S06]  /*2710*/  @!P0 BRA `(.L_x_43) ;  /* 0x0000008800ec8947 */ /* 0x004fec0003800000 */
.L_x_141:
[----:B------:R-:W-:Y:S01]  /*2720*/  ULEA UR4, UR6, UR37, 0x4 ;  /* 0x0000002506047291 */ /* 0x000fe2000f8e20ff */
[----:B------:R-:W-:Y:S01]  /*2730*/  SEL R3, R6, R3, !P2 ;  /* 0x0000000306037207 */ /* 0x000fe20005000000 */
[----:B------:R-:W-:Y:S01]  /*2740*/  UIADD3 UR5, UPT, UPT, UR5, 0xa0, URZ ;  /* 0x000000a005057890 */ /* 0x000fe2000fffe0ff */
[----:B-1----:R-:W-:Y:S01]  /*2750*/  LEA R0, R11, UR37, 0x3 ;  /* 0x000000250b007c11 */ /* 0x002fe2000f8e18ff */
[----:B------:R-:W-:Y:S01]  /*2760*/  UIADD3 UR4, UPT, UPT, UR4, 0x110, URZ ;  /* 0x0000011004047890 */ /* 0x000fe2000fffe0ff */
[----:B------:R-:W-:Y:S01]  /*2770*/  SHF.L.U32 R5, R10, 0x1f, RZ ;  /* 0x0000001f0a057819 */ /* 0x000fe200000006ff */
[----:B------:R1:W-:Y:S01]  /*2780*/  @!P2 SYNCS.ARRIVE.TRANS64.RED RZ, [R3+URZ], R4 ;  /* 0x0000000403ffa9a7 */ /* 0x0003e200080004ff */
[----:B------:R-:W-:Y:S01]  /*2790*/  UIADD3 UR6, UPT, UPT, UR6, 0x1, URZ ;  /* 0x0000000106067890 */ /* 0x000fe2000fffe0ff */
[----:B------:R-:W-:-:S03]  /*27a0*/  VIADD R8, R8, 0x1 ;  /* 0x0000000108087836 */ /* 0x000fc60000000000 */
[----:B------:R-:W-:Y:S02]  /*27b0*/  UISETP.NE.AND UP0, UPT, UR6, 0x2, UPT ;  /* 0x000000020600788c */ /* 0x000fe4000bf05270 */
[----:B------:R-:W-:Y:S06]  /*27c0*/  UGETNEXTWORKID.BROADCAST [UR4], [UR5] ;  /* 0x00000000040073ca */ /* 0x000fec0008000100 */
[----:B------:R-:W-:Y:S01]  /*27d0*/  USEL UR4, URZ, 0x1, UP0 ;  /* 0x00000001ff047887 */ /* 0x000fe20008000000 */
[----:B------:R-:W-:Y:S01]  /*27e0*/  ISETP.NE.AND P0, PT, R8, 0x2, PT ;  /* 0x000000020800780c */ /* 0x000fe20003f05270 */
[----:B------:R-:W-:Y:S01]  /*27f0*/  USEL UR6, UR6, URZ, UP0 ;  /* 0x000000ff06067287 */ /* 0x000fe20008000000 */
[----:B------:R-:W2:Y:S03]  /*2800*/  SYNCS.PHASECHK.TRANS64.TRYWAIT P1, [R0+URZ+0xa0], R5 ;  /* 0x0000a005000075a7 */ /* 0x000ea600080211ff */
[----:B------:R-:W-:Y:S01]  /*2810*/  LOP3.LUT R12, R12, UR4, RZ, 0x3c, !PT ;  /* 0x000000040c0c7c12 */ /* 0x000fe2000f8e3cff */
[----:B-12---:R-:W-:Y:S07]  /*2820*/  @!P1 BRA `(.L_x_44) ;  /* 0x0000008800c09947 */ /* 0x006fee0003800000 */
.L_x_142:
[C---:B------:R-:W-:Y:S01]  /*2830*/  LEA R4, R11.reuse, UR37, 0x4 ;  /* 0x000000250b047c11 */ /* 0x040fe2000f8e20ff */
[----:B-1----:R-:W-:Y:S01]  /*2840*/  VIADD R0, R0, 0xb0 ;  /* 0x000000b000007836 */ /* 0x002fe20000000000 */
[----:B------:R-:W-:Y:S01]  /*2850*/  SEL R8, R8, RZ, P0 ;  /* 0x000000ff08087207 */ /* 0x000fe20000000000 */
[----:B------:R-:W-:-:S03]  /*2860*/  VIADD R11, R11, 0x1 ;  /* 0x000000010b0b7836 */ /* 0x000fc60000000000 */
[----:B------:R-:W1:Y:S01]  /*2870*/  LDS.128 R4, [R4+0x110] ;  /* 0x0001100004047984 */ /* 0x000e620000000c00 */
[----:B------:R-:W-:Y:S02]  /*2880*/  PRMT R0, RZ, 0x654, R0 ;  /* 0x00000654ff007816 */ /* 0x000fe40000000000 */
[C---:B------:R-:W-:Y:S01]  /*2890*/  ISETP.NE.AND P1, PT, R11.reuse, 0x2, PT ;  /* 0x000000020b00780c */ /* 0x040fe20003f25270 */
[----:B------:R-:W-:Y:S01]  /*28a0*/  @!PT LDS RZ, [RZ] ;  /* 0x00000000fffff984 */ /* 0x000fe20000000800 */
[----:B------:R-:W-:Y:S01]  /*28b0*/  @!PT LDS RZ, [RZ] ;  /* 0x00000000fffff984 */ /* 0x000fe20000000800 */
[----:B------:R-:W-:Y:S01]  /*28c0*/  @!PT LDS RZ, [RZ] ;  /* 0x00000000fffff984 */ /* 0x000fe20000000800 */
[----:B------:R-:W-:Y:S01]  /*28d0*/  @!PT LDS RZ, [RZ] ;  /* 0x00000000fffff984 */ /* 0x000fe20000000800 */
[----:B------:R2:W-:Y:S06]  /*28e0*/  MEMBAR.ALL.CTA ;  /* 0x0000000000007992 */ /* 0x0005ec0000008000 */
[----:B--2---:R-:W2:Y:S01]  /*28f0*/  FENCE.VIEW.ASYNC.S ;  /* 0x00000000000073c6 */ /* 0x004ea20000000000 */
[----:B------:R-:W-:Y:S01]  /*2900*/  SEL R11, R11, RZ, P1 ;  /* 0x000000ff0b0b7207 */ /* 0x000fe20000800000 */
[----:B--2---:R2:W-:Y:S01]  /*2910*/  SYNCS.ARRIVE.TRANS64.RED.A1T0 RZ, [R0+URZ], RZ ;  /* 0x000000ff00ff79a7 */ /* 0x0045e200081004ff */
[----:B-1----:R-:W-:-:S02]  /*2920*/  LOP3.LUT P3, RZ, R6, 0x1, RZ, 0xc0, !PT ;  /* 0x0000000106ff7812 */ /* 0x002fc4000786c0ff */
[----:B------:R-:W-:-:S04]  /*2930*/  SEL R5, RZ, 0x1, P1 ;  /* 0x00000001ff057807 */ /* 0x000fc80000800000 */
[----:B------:R-:W-:Y:S02]  /*2940*/  LOP3.LUT R10, R10, R5, RZ, 0x3c, !PT ;  /* 0x000000050a0a7212 */ /* 0x000fe400078e3cff */
[----:B--2---:R-:W-:-:S04]  /*2950*/  SEL R0, RZ, 0x1, P0 ;  /* 0x00000001ff007807 */ /* 0x004fc80000000000 */
[----:B------:R-:W-:Y:S01]  /*2960*/  LOP3.LUT R9, R9, R0, RZ, 0x3c, !PT ;  /* 0x0000000009097212 */ /* 0x000fe200078e3cff */
[----:B------:R-:W-:Y:S06]  /*2970*/  @P3 BRA `(.L_x_45) ;  /* 0xfffffffc002c3947 */ /* 0x000fec000383ffff */
[----:B------:R-:W-:Y:S01]  /*2980*/  ULEA UR5, UR6, UR37, 0x3 ;  /* 0x0000002506057291 */ /* 0x000fe2000f8e18ff */
[----:B------:R-:W-:-:S08]  /*2990*/  SHF.L.U32 R3, R12, 0x1f, RZ ;  /* 0x0000001f0c037819 */ /* 0x000fd000000006ff */
[----:B------:R-:W1:Y:S02]  /*29a0*/  SYNCS.PHASECHK.TRANS64 P0, [UR5+0xb0], R3 ;  /* 0x0000b003ff0075a7 */ /* 0x000e640008001005 */
[----:B-1----:R-:W-:Y:S05]  /*29b0*/  @P0 BRA `(.L_x_46) ;  /* 0x0000000000080947 */ /* 0x002fea0003800000 */
[----:B------:R-:W1:Y:S02]  /*29c0*/  SYNCS.PHASECHK.TRANS64.TRYWAIT P0, [UR5+0xb0], R3 ;  /* 0x0000b003ff0075a7 */ /* 0x000e640008001105 */
[----:B-1----:R-:W-:Y:S05]  /*29d0*/  @!P0 BRA `(.L_x_47) ;  /* 0x0000008800688947 */ /* 0x002fea0003800000 */
.L_x_46:
[----:B------:R-:W-:-:S04]  /*29e0*/  UIADD3 UR4, UPT, UPT, UR6, 0x1, URZ ;  /* 0x0000000106047890 */ /* 0x000fc8000fffe0ff */
[----:B------:R-:W-:-:S04]  /*29f0*/  UISETP.NE.AND UP0, UPT, UR4, 0x2, UPT ;  /* 0x000000020400788c */ /* 0x000fc8000bf05270 */
[----:B------:R-:W-:Y:S02]  /*2a00*/  USEL UR7, URZ, 0x1, UP0 ;  /* 0x00000001ff077887 */ /* 0x000fe40008000000 */
[----:B------:R-:W-:-:S04]  /*2a10*/  USEL UR4, UR4, URZ, UP0 ;  /* 0x000000ff04047287 */ /* 0x000fc80008000000 */
[----:B------:R-:W-:Y:S01]  /*2a20*/  ULEA UR4, UR4, UR37, 0x3 ;  /* 0x0000002504047291 */ /* 0x000fe2000f8e18ff */
[----:B-1----:R-:W-:-:S04]  /*2a30*/  LOP3.LUT R3, R12, UR7, RZ, 0x3c, !PT ;  /* 0x000000070c037c12 */ /* 0x002fc8000f8e3cff */
[----:B------:R-:W-:-:S04]  /*2a40*/  SHF.L.U32 R0, R3, 0x1f, RZ ;  /* 0x0000001f03007819 */ /* 0x000fc800000006ff */
[----:B------:R-:W1:Y:S02]  /*2a50*/  SYNCS.PHASECHK.TRANS64 P0, [UR4+0xb0], R0 ;  /* 0x0000b000ff0075a7 */ /* 0x000e640008001004 */
[----:B-1----:R-:W-:Y:S05]  /*2a60*/  @P0 EXIT ;  /* 0x000000000000094d */ /* 0x002fea0003800000 */
[----:B------:R-:W-:Y:S02]  /*2a70*/  SHF.L.U32 R3, R3, 0x1f, RZ ;  /* 0x0000001f03037819 */ /* 0x000fe400000006ff */
[----:B------:R-:W-:-:S07]  /*2a80*/  MOV R0, UR4 ;  /* 0x0000000400007c02 */ /* 0x000fce0008000f00 */
.L_x_48:
[----:B-1----:R1:W2:Y:S02]  /*2a90*/  SYNCS.PHASECHK.TRANS64.TRYWAIT P0, [R0+URZ+0xb0], R3 ;  /* 0x0000b003000075a7 */ /* 0x0022a400080011ff */
[----:B--2---:R-:W-:Y:S05]  /*2aa0*/  @!P0 NANOSLEEP.SYNCS 0x989680 ;  /* 0x009896800000895d */ /* 0x004fea0003900000 */
[----:B------:R-:W2:Y:S02]  /*2ab0*/  @!P0 SYNCS.PHASECHK.TRANS64 P0, [R0+URZ+0xb0], R3 ;  /* 0x0000b003000085a7 */ /* 0x000ea400080010ff */
[----:B--2---:R-:W-:Y:S05]  /*2ac0*/  @P0 EXIT ;  /* 0x000000000000094d */ /* 0x004fea0003800000 */
[----:B------:R-:W-:Y:S05]  /*2ad0*/  BRA `(.L_x_48) ;  /* 0xfffffffc00ec7947 */ /* 0x000fea000383ffff */
.L_x_41:
[----:B------:R-:W-:-:S09]  /*2ae0*/  UISETP.NE.AND UP1, UPT, UR8, URZ, UPT ;  /* 0x000000ff0800728c */ /* 0x000fd2000bf25270 */
[----:B------:R-:W-:Y:S05]  /*2af0*/  BRA.U UP1, `(.L_x_49) ;  /* 0x0000000d01347547 */ /* 0x000fea000b800000 */
[----:B------:R-:W-:Y:S01]  /*2b00*/  UMOV UR4, 0x40 ;  /* 0x0000004000047882 */ /* 0x000fe20000000000 */
[----:B------:R-:W-:Y:S01]  /*2b10*/  NOP ;  /* 0x0000000000007918 */ /* 0x000fe20000000000 */
[----:B------:R-:W-:Y:S01]  /*2b20*/  ULEA UR4, UR37, UR4, 0x18 ;  /* 0x0000000425047291 */ /* 0x000fe2000f8ec0ff */
[----:B------:R-:W-:Y:S02]  /*2b30*/  UMOV UR5, 0x400 ;  /* 0x0000040000057882 */ /* 0x000fe40000000000 */
[----:B------:R-:W-:-:S06]  /*2b40*/  ULEA UR37, UR37, UR5, 0x18 ;  /* 0x0000000525257291 */ /* 0x000fcc000f8ec0ff */
[----:B------:R-:W1:Y:S02]  /*2b50*/  LDS.U8 R0, [UR4+0x1c] ;  /* 0x00001c04ff007984 */ /* 0x000e640008000000 */
[----:B-1----:R-:W-:-:S13]  /*2b60*/  ISETP.NE.AND P0, PT, R0, RZ, PT ;  /* 0x000000ff0000720c */ /* 0x002fda0003f05270 */
[----:B------:R-:W-:Y:S05]  /*2b70*/  @P0 BRA `(.L_x_50) ;  /* 0x0000000000580947 */ /* 0x000fea0003800000 */
[----:B------:R-:W-:-:S13]  /*2b80*/  ELECT P0, URZ, PT ;  /* 0x0000000000ff782f */ /* 0x000fda0003800000 */
[----:B------:R-:W-:Y:S05]  /*2b90*/  @!P0 BRA `(.L_x_51) ;  /* 0x0000000000608947 */ /* 0x000fea0003800000 */
[----:B------:R-:W-:Y:S01]  /*2ba0*/  UMOV UR5, 0x10 ;  /* 0x0000001000057882 */ /* 0x000fe20000000000 */
[----:B------:R-:W-:Y:S01]  /*2bb0*/  HFMA2 R0, -RZ, RZ, 0, 5.9604644775390625e-08 ;  /* 0x00000001ff007431 */ /* 0x000fe200000001ff */
[----:B------:R-:W-:-:S03]  /*2bc0*/  MOV R2, 0xffff ;  /* 0x0000ffff00027802 */ /* 0x000fc60000000f00 */
[----:B------:R-:W-:Y:S04]  /*2bd0*/  DEPBAR.LE SB1, 0x36 ;  /* 0x00009d800000791a */ /* 0x000fe80000000000 */
[----:B------:R-:W1:Y:S02]  /*2be0*/  UTCATOMSWS.FIND_AND_SET.ALIGN UP0, UR5, UR5 ;  /* 0x00000005000575e3 */ /* 0x000e640008000800 */
[----:B-1----:R-:W-:Y:S01]  /*2bf0*/  MOV R3, UR5 ;  /* 0x0000000500037c02 */ /* 0x002fe20008000f00 */
[----:B------:R-:W-:Y:S06]  /*2c00*/  BRA.U UP0, `(.L_x_52) ;  /* 0x0000000100187547 */ /* 0x000fec000b800000 */
.L_x_53:
[----:B------:R-:W-:Y:S05]  /*2c10*/  NANOSLEEP 0x64 ;  /* 0x000000640000795d */ /* 0x000fea0003800000 */
[----:B------:R-:W-:-:S05]  /*2c20*/  UMOV UR5, 0x10 ;  /* 0x0000001000057882 */ /* 0x000fca0000000000 */
[----:B------:R-:W-:Y:S04]  /*2c30*/  DEPBAR.LE SB1, 0x36 ;  /* 0x00009d800000791a */ /* 0x000fe80000000000 */
[----:B------:R-:W1:Y:S02]  /*2c40*/  UTCATOMSWS.FIND_AND_SET.ALIGN UP0, UR5, UR5 ;  /* 0x00000005000575e3 */ /* 0x000e640008000800 */
[----:B-1----:R-:W-:Y:S01]  /*2c50*/  MOV R3, UR5 ;  /* 0x0000000500037c02 */ /* 0x002fe20008000f00 */
[----:B------:R-:W-:Y:S05]  /*2c60*/  BRA.U !UP0, `(.L_x_53) ;  /* 0xfffffffd08e87547 */ /* 0x000fea000b83ffff */
.L_x_52:
[-C--:B------:R-:W-:Y:S02]  /*2c70*/  SHF.L.U32 R2, R2, R3.reuse, RZ ;  /* 0x0000000302027219 */ /* 0x080fe400000006ff */
[----:B------:R-:W-:Y:S01]  /*2c80*/  SHF.L.U32 R0, R0, R3, RZ ;  /* 0x0000000300007219 */ /* 0x000fe200000006ff */
[----:B------:R-:W-:Y:S02]  /*2c90*/  IMAD.SHL.U32 R3, R3, 0x20, RZ ;  /* 0x0000002003037824 */ /* 0x000fe400078e00ff */
[----:B------:R1:W-:Y:S04]  /*2ca0*/  ATOMS.OR RZ, [UR4+0x14], R2 ;  /* 0x00001402ffff798c */ /* 0x0003e8000b000004 */
[----:B------:R1:W-:Y:S04]  /*2cb0*/  ATOMS.OR RZ, [UR4+0x18], R0 ;  /* 0x00001800ffff798c */ /* 0x0003e8000b000004 */
[----:B------:R1:W-:Y:S01]  /*2cc0*/  STS [UR37+0x130], R3 ;  /* 0x00013003ff007988 */ /* 0x0003e20008000825 */
[----:B------:R-:W-:Y:S05]  /*2cd0*/  BRA `(.L_x_51) ;  /* 0x0000000000107947 */ /* 0x000fea0003800000 */
.L_x_50:
[----:B------:R-:W-:Y:S02]  /*2ce0*/  MOV R0, 0xffffffff ;  /* 0xffffffff00007802 */ /* 0x000fe40000000f00 */
[----:B------:R-:W-:-:S03]  /*2cf0*/  MOV R2, 0x2d20 ;  /* 0x00002d2000027802 */ /* 0x000fc60000000f00 */
[----:B------:R1:W-:Y:S04]  /*2d00*/  STS [UR37+0x130], R0 ;  /* 0x00013000ff007988 */ /* 0x0003e80008000825 */
[----:B-1-3-5:R-:W-:Y:S05]  /*2d10*/  CALL.REL.NOINC `($__internal_1_$__cuda_sm10x_tcgen05_guardrail_trap_phase_invalid_during_alloc) ;  /* 0x0000008c007c7944 */ /* 0x02afea0003c00000 */
.L_x_51:
[----:B------:R-:W-:Y:S05]  /*2d20*/  WARPSYNC.ALL ;  /* 0x0000000000007948 */ /* 0x000fea0003800000 */
[----:B------:R-:W2:Y:S01]  /*2d30*/  S2UR UR6, SR_CgaCtaId ;  /* 0x00000000000679c3 */ /* 0x000ea20000008800 */
[----:B------:R-:W-:Y:S01]  /*2d40*/  UMOV UR4, 0x400 ;  /* 0x0000040000047882 */ /* 0x000fe20000000000 */
[----:B------:R-:W-:-:S06]  /*2d50*/  NOP ;  /* 0x0000000000007918 */ /* 0x000fcc0000000000 */
[----:B------:R-:W-:Y:S06]  /*2d60*/  BAR.ARV 0x6, 0xa0 ;  /* 0x0182800000007b1d */ /* 0x000fec0000002000 */
[----:B------:R-:W4:Y:S01]  /*2d70*/  LDCU UR7, c[0x0][0x38c] ;  /* 0x00007180ff0777ac */ /* 0x000f220008000800 */
[----:B------:R-:W-:Y:S01]  /*2d80*/  IMAD.MOV.U32 R11, RZ, RZ, 0x1 ;  /* 0x00000001ff0b7424 */ /* 0x000fe200078e00ff */
[----:B------:R-:W-:Y:S01]  /*2d90*/  CS2R R8, SRZ ;  /* 0x0000000000087805 */ /* 0x000fe2000001ff00 */
[----:B------:R-:W-:Y:S01]  /*2da0*/  IMAD.MOV.U32 R10, RZ, RZ, RZ ;  /* 0x000000ffff0a7224 */ /* 0x000fe200078e00ff */
[----:B------:R-:W-:Y:S01]  /*2db0*/  UMOV UR18, URZ ;  /* 0x000000ff00127c82 */ /* 0x000fe20008000000 */
[----:B------:R-:W-:Y:S01]  /*2dc0*/  UMOV UR17, URZ ;  /* 0x000000ff00117c82 */ /* 0x000fe20008000000 */
[----:B------:R-:W-:Y:S01]  /*2dd0*/  UMOV UR22, 0x0 ;  /* 0x0000000000167882 */ /* 0x000fe20000000000 */
[----:B------:R-:W-:Y:S01]  /*2de0*/  UMOV UR23, 0x8400490 ;  /* 0x0840049000177882 */ /* 0x000fe20000000000 */
[----:B------:R-:W-:Y:S01]  /*2df0*/  UMOV UR20, 0x0 ;  /* 0x0000000000147882 */ /* 0x000fe20000000000 */
[----:B------:R-:W-:Y:S01]  /*2e00*/  UMOV UR21, 0x8400490 ;  /* 0x0840049000157882 */ /* 0x000fe20000000000 */
[----:B--2---:R-:W-:Y:S01]  /*2e10*/  ULEA UR6, UR6, UR4, 0x18 ;  /* 0x0000000406067291 */ /* 0x004fe2000f8ec0ff */
[----:B------:R-:W2:Y:S03]  /*2e20*/  LDCU UR4, c[0x0][0x38c] ;  /* 0x00007180ff0477ac */ /* 0x000ea60008000800 */
[----:B------:R-:W-:-:S02]  /*2e30*/  UIADD3 UR11, UPT, UPT, UR6, 0xc400, URZ ;  /* 0x0000c400060b7890 */ /* 0x000fc4000fffe0ff */
[----:B----4-:R-:W-:-:S03]  /*2e40*/  UIADD3 UR7, UPT, UPT, UR7, 0x3f, URZ ;  /* 0x0000003f07077890 */ /* 0x010fc6000fffe0ff */
[----:B-1----:R-:W1:Y:S01]  /*2e50*/  LDS R0, [UR6+0x130] ;  /* 0x00013006ff007984 */ /* 0x002e620008000800 */
[----:B------:R-:W-:Y:S02]  /*2e60*/  UIADD3 UR12, UPT, UPT, UR6, 0x16400, URZ ;  /* 0x00016400060c7890 */ /* 0x000fe4000fffe0ff */
[----:B------:R-:W-:Y:S02]  /*2e70*/  USHF.R.S32.HI UR5, URZ, 0x1f, UR7 ;  /* 0x0000001fff057899 */ /* 0x000fe40008011407 */
[----:B------:R-:W-:Y:S02]  /*2e80*/  USHF.R.U32.HI UR11, URZ, 0x4, UR11 ;  /* 0x00000004ff0b7899 */ /* 0x000fe4000801160b */
[----:B------:R-:W-:Y:S02]  /*2e90*/  ULEA.HI UR5, UR5, UR7, URZ, 0x6 ;  /* 0x0000000705057291 */ /* 0x000fe4000f8f30ff */
[----:B------:R-:W-:Y:S02]  /*2ea0*/  USHF.R.U32.HI UR12, URZ, 0x4, UR12 ;  /* 0x00000004ff0c7899 */ /* 0x000fe4000801160c */
[----:B------:R-:W-:-:S02]  /*2eb0*/  USHF.R.S32.HI UR5, URZ, 0x6, UR5 ;  /* 0x00000006ff057899 */ /* 0x000fc40008011405 */
[----:B------:R-:W-:Y:S02]  /*2ec0*/  ULOP3.LUT UR11, UR11, 0x3fff, URZ, 0xc0, !UPT ;  /* 0x00003fff0b0b7892 */ /* 0x000fe4000f8ec0ff */
[----:B------:R-:W-:Y:S02]  /*2ed0*/  UISETP.LT.AND UP0, UPT, UR5, 0x1, UPT ;  /* 0x000000010500788c */ /* 0x000fe4000bf01270 */
[----:B------:R-:W-:Y:S02]  /*2ee0*/  ULOP3.LUT UR12, UR12, 0x3fff, URZ, 0xc0, !UPT ;  /* 0x00003fff0c0c7892 */ /* 0x000fe4000f8ec0ff */
[----:B------:R-:W-:Y:S02]  /*2ef0*/  USEL UR10, UR5, 0x1, !UP0 ;  /* 0x00000001050a7887 */ /* 0x000fe4000c000000 */
[----:B------:R-:W-:Y:S02]  /*2f00*/  ULOP3.LUT UR11, UR11, 0x10000, URZ, 0xfc, !UPT ;  /* 0x000100000b0b7892 */ /* 0x000fe4000f8efcff */
[----:B------:R-:W-:-:S02]  /*2f10*/  ULOP3.LUT UR12, UR12, 0x10000, URZ, 0xfc, !UPT ;  /* 0x000100000c0c7892 */ /* 0x000fc4000f8efcff */
[----:B------:R-:W-:Y:S02]  /*2f20*/  UIADD3 UR10, UPT, UPT, -UR10, URZ, URZ ;  /* 0x000000ff0a0a7290 */ /* 0x000fe4000fffe1ff */
[----:B--2---:R-:W-:Y:S01]  /*2f30*/  UISETP.GE.AND UP3, UPT, UR4, 0x1, UPT ;  /* 0x000000010400788c */ /* 0x004fe2000bf66270 */
[----:B-1----:R-:W-:-:S15]  /*2f40*/  R2UR UR19, R0 ;  /* 0x00000000001372ca */ /* 0x002fde00000e0000 */
.L_x_60:
[----:B------:R-:W-:Y:S02]  /*2f50*/  LEA R0, R10, UR6, 0x3 ;  /* 0x000000060a007c11 */ /* 0x000fe4000f8e18ff */
[----:B------:R-:W-:Y:S02]  /*2f60*/  SHF.L.U32 R5, R9, 0x1f, RZ ;  /* 0x0000001f09057819 */ /* 0x000fe400000006ff */
[----:B------:R-:W-:Y:S01]  /*2f70*/  PLOP3.LUT P0, PT, PT, PT, UP3, 0x80, 0x8 ;  /* 0x000000000008781c */ /* 0x000fe20003f0f038 */
[----:B------:R-:W-:Y:S01]  /*2f80*/  VIADD R3, R0, 0xb0 ;  /* 0x000000b000037836 */ /* 0x000fe20000000000 */
[----:B-1----:R-:W1:Y:S02]  /*2f90*/  SYNCS.PHASECHK.TRANS64.TRYWAIT P1, [R0+URZ+0xa0], R5 ;  /* 0x0000a005000075a7 */ /* 0x002e6400080211ff */
[----:B-1--4-:R-:W-:Y:S09]  /*2fa0*/  @!P1 BRA `(.L_x_54) ;  /* 0x00000084000c9947 */ /* 0x012ff20003800000 */
.L_x_144:
[----:B------:R-:W-:Y:S01]  /*2fb0*/  LEA R4, R10, UR6, 0x4 ;  /* 0x000000060a047c11 */ /* 0x000fe2000f8e20ff */
[----:B------:R-:W-:Y:S01]  /*2fc0*/  @UP3 ULEA UR4, UR17, UR6, 0x3 ;  /* 0x0000000611043291 */ /* 0x000fe2000f8e18ff */
[----:B------:R-:W-:Y:S01]  /*2fd0*/  PLOP3.LUT P2, PT, PT, PT, PT, 0x80, 0x8 ;  /* 0x000000000008781c */ /* 0x000fe20003f4f070 */
[----:B------:R-:W-:Y:S01]  /*2fe0*/  ULEA UR8, UR18, UR6, 0x3 ;  /* 0x0000000612087291 */ /* 0x000fe2000f8e18ff */
[----:B------:R-:W-:Y:S01]  /*2ff0*/  PRMT R3, RZ, 0x654, R3 ;  /* 0x00000654ff037816 */ /* 0x000fe20000000003 */
[----:B------:R-:W-:Y:S01]  /*3000*/  ULEA UR9, UR18, UR19, 0x8 ;  /* 0x0000001312097291 */ /* 0x000fe2000f8e40ff */
[----:B-1----:R-:W1:Y:S01]  /*3010*/  LDS.128 R4, [R4+0x110] ;  /* 0x0001100004047984 */ /* 0x002e620000000c00 */
[----:B------:R-:W-:Y:S02]  /*3020*/  @P0 SHF.L.U32 R2, R8, 0x1f, RZ ;  /* 0x0000001f08020819 */ /* 0x000fe400000006ff */
[----:B------:R-:W-:Y:S01]  /*3030*/  SHF.L.U32 R0, R11, 0x1f, RZ ;  /* 0x0000001f0b007819 */ /* 0x000fe200000006ff */
[----:B------:R-:W-:Y:S01]  /*3040*/  @!PT LDS RZ, [RZ] ;  /* 0x00000000fffff984 */ /* 0x000fe20000000800 */
[----:B------:R-:W-:Y:S01]  /*3050*/  @!PT LDS RZ, [RZ] ;  /* 0x00000000fffff984 */ /* 0x000fe20000000800 */
[----:B------:R-:W-:Y:S01]  /*3060*/  @!PT LDS RZ, [RZ] ;  /* 0x00000000fffff984 */ /* 0x000fe20000000800 */
[----:B------:R-:W-:Y:S01]  /*3070*/  @!PT LDS RZ, [RZ] ;  /* 0x00000000fffff984 */ /* 0x000fe20000000800 */
[----:B------:R2:W-:Y:S06]  /*3080*/  MEMBAR.ALL.CTA ;  /* 0x0000000000007992 */ /* 0x0005ec0000008000 */
[----:B--2---:R-:W2:Y:S02]  /*3090*/  FENCE.VIEW.ASYNC.S ;  /* 0x00000000000073c6 */ /* 0x004ea40000000000 */
[----:B--2---:R2:W-:Y:S01]  /*30a0*/  SYNCS.ARRIVE.TRANS64.RED.A1T0 RZ, [R3+URZ], RZ ;  /* 0x000000ff03ff79a7 */ /* 0x0045e200081004ff */
[----:B------:R2:W4:Y:S01]  /*30b0*/  @P0 SYNCS.PHASECHK.TRANS64.TRYWAIT P2, [UR4], R2 ;  /* 0x00000002ff0005a7 */ /* 0x0005220008041104 */
[----:B-1----:R-:W-:Y:S01]  /*30c0*/  LOP3.LUT P1, RZ, R6, 0x1, RZ, 0xc0, !PT ;  /* 0x0000000106ff7812 */ /* 0x002fe2000782c0ff */
[----:B------:R-:W1:Y:S02]  /*30d0*/  SYNCS.PHASECHK.TRANS64.TRYWAIT P0, [UR8+0xd0], R0 ;  /* 0x0000d000ff0075a7 */ /* 0x000e640008001108 */
[----:B-12-4-:R-:W-:Y:S10]  /*30e0*/  @!P0 BRA `(.L_x_55) ;  /* 0x0000008000d08947 */ /* 0x016ff40003800000 */
.L_x_146:
[----:B------:R-:W-:Y:S01]  /*30f0*/  IADD3 R10, PT, PT, R10, 0x1, RZ ;  /* 0x000000010a0a7810 */ /* 0x000fe20007ffe0ff */
[----:B------:R-:W-:Y:S06]  /*3100*/  BRA.U !UP3, `(.L_x_56) ;  /* 0x000000010b987547 */ /* 0x000fec000b800000 */
[----:B------:R-:W-:Y:S01]  /*3110*/  UPLOP3.LUT UP4, UPT, UPT, UPT, UPT, 0x40, 0x4 ;  /* 0x000000000004789c */ /* 0x000fe20003f8e870 */
[----:B------:R-:W-:Y:S01]  /*3120*/  UMOV UR16, UR10 ;  /* 0x0000000a00107c82 */ /* 0x000fe20008000000 */
[----:B------:R-:W-:Y:S01]  /*3130*/  UMOV UR15, UR5 ;  /* 0x00000005000f7c82 */ /* 0x000fe20008000000 */
[----:B------:R-:W-:-:S08]  /*3140*/  UMOV UR14, UR17 ;  /* 0x00000011000e7c82 */ /* 0x000fd00008000000 */
.L_x_59:
[----:B------:R-:W-:Y:S02]  /*3150*/  UIADD3 UR16, UPT, UPT, UR16, 0x1, URZ ;  /* 0x0000000110107890 */ /* 0x000fe4000fffe0ff */
[----:B--2---:R-:W-:Y:S02]  /*3160*/  ULEA UR7, UR14, UR6, 0x3 ;  /* 0x000000060e077291 */ /* 0x004fe4000f8e18ff */
[----:B------:R-:W-:Y:S01]  /*3170*/  UISETP.NE.AND UP0, UPT, UR16, URZ, UPT ;  /* 0x000000ff1000728c */ /* 0x000fe2000bf05270 */
[----:B----4-:R-:W-:Y:S10]  /*3180*/  @P2 BRA `(.L_x_57) ;  /* 0x00000000000c2947 */ /* 0x010ff40003800000 */
[----:B-1----:R-:W-:Y:S04]  /*3190*/  SHF.L.U32 R3, R8, 0x1f, RZ ;  /* 0x0000001f08037819 */ /* 0x002fe800000006ff */
[----:B------:R-:W1:Y:S02]  /*31a0*/  SYNCS.PHASECHK.TRANS64.TRYWAIT P0, [UR7], R3 ;  /* 0x00000003ff0075a7 */ /* 0x000e640008001107 */
[----:B-1----:R-:W-:Y:S05]  /*31b0*/  @!P0 BRA `(.L_x_58) ;  /* 0x0000008000b48947 */ /* 0x002fea0003800000 */
.L_x_57:
[----:B------:R-:W-:Y:S01]  /*31c0*/  UISETP.NE.AND UP1, UPT, UR15, 0x1, UPT ;  /* 0x000000010f00788c */ /* 0x000fe2000bf25270 */
[----:B------:R-:W-:Y:S01]  /*31d0*/  PLOP3.LUT P2, PT, PT, PT, PT, 0x80, 0x8 ;  /* 0x000000000008781c */ /* 0x000fe20003f4f070 */
[----:B------:R-:W-:Y:S02]  /*31e0*/  UIADD3 UR17, UPT, UPT, UR14, 0x1, URZ ;  /* 0x000000010e117890 */ /* 0x000fe4000fffe0ff */
[----:B------:R-:W-:Y:S02]  /*31f0*/  ULEA UR24, UR14, UR12, 0xa ;  /* 0x0000000c0e187291 */ /* 0x000fe4000f8e50ff */
[----:B------:R-:W-:Y:S01]  /*3200*/  UISETP.NE.AND UP2, UPT, UR17, 0x5, UPT ;  /* 0x000000051100788c */ /* 0x000fe2000bf45270 */
[----:B------:R-:W-:Y:S01]  /*3210*/  PLOP3.LUT P0, PT, PT, PT, UP1, 0x80, 0x8 ;  /* 0x000000000008781c */ /* 0x000fe20003f0f018 */
[----:B------:R-:W-:Y:S02]  /*3220*/  ULEA UR26, UR14, UR11, 0x9 ;  /* 0x0000000b0e1a7291 */ /* 0x000fe4000f8e48ff */
[----:B------:R-:W-:Y:S02]  /*3230*/  USEL UR13, URZ, 0x1, UP2 ;  /* 0x00000001ff0d7887 */ /* 0x000fe40009000000 */
[----:B------:R-:W-:Y:S02]  /*3240*/  USEL UR17, UR17, URZ, UP2 ;  /* 0x000000ff11117287 */ /* 0x000fe40009000000 */
[----:B------:R-:W-:Y:S02]  /*3250*/  UIADD3 UR30, UPT, UPT, UR24, 0x2, URZ ;  /* 0x00000002181e7890 */ /* 0x000fe4000fffe0ff */
[----:B------:R-:W-:Y:S01]  /*3260*/  @UP1 ULEA UR4, UR17, UR6, 0x3 ;  /* 0x0000000611041291 */ /* 0x000fe2000f8e18ff */
[----:B------:R-:W-:Y:S01]  /*3270*/  LOP3.LUT R8, R8, UR13, RZ, 0x3c, !PT ;  /* 0x0000000d08087c12 */ /* 0x000fe2000f8e3cff */
[----:B------:R-:W-:Y:S02]  /*3280*/  UIADD3 UR28, UPT, UPT, UR26, 0x2, URZ ;  /* 0x000000021a1c7890 */ /* 0x000fe4000fffe0ff */
[----:B------:R-:W-:Y:S01]  /*3290*/  UIADD3 UR7, UPT, UPT, UR7, 0x28, URZ ;  /* 0x0000002807077890 */ /* 0x000fe2000fffe0ff */
[----:B-1----:R-:W-:Y:S01]  /*32a0*/  @P0 SHF.L.U32 R0, R8, 0x1f, RZ ;  /* 0x0000001f08000819 */ /* 0x002fe200000006ff */
[----:B------:R-:W-:Y:S01]  /*32b0*/  UMOV UR25, 0x80004020 ;  /* 0x8000402000197882 */ /* 0x000fe20000000000 */
[----:B------:R-:W-:Y:S01]  /*32c0*/  UMOV UR27, 0x80004020 ;  /* 0x80004020001b7882 */ /* 0x000fe20000000000 */
[----:B------:R-:W-:Y:S01]  /*32d0*/  UMOV UR31, 0x80004020 ;  /* 0x80004020001f7882 */ /* 0x000fe20000000000 */
[----:B------:R2:W4:Y:S01]  /*32e0*/  @P0 SYNCS.PHASECHK.TRANS64.TRYWAIT P2, [UR4], R0 ;  /* 0x00000000ff0005a7 */ /* 0x0005220008041104 */
[----:B------:R-:W-:Y:S01]  /*32f0*/  UIADD3 UR15, UPT, UPT, UR15, -0x1, URZ ;  /* 0xffffffff0f0f7890 */ /* 0x000fe2000fffe0ff */
[----:B------:R2:W-:Y:S01]  /*3300*/  UTCQMMA gdesc[UR26], gdesc[UR24], tmem[UR9], tmem[UR22], idesc[UR23], UP4 ;  /* 0x00ff16181a0075ea */ /* 0x0005e2000a000309 */
[----:B------:R-:W-:Y:S01]  /*3310*/  UPLOP3.LUT UP4, UPT, UPT, UPT, UPT, 0x80, 0x8 ;  /* 0x000000000008789c */ /* 0x000fe20003f8f070 */
[----:B------:R-:W-:Y:S01]  /*3320*/  UMOV UR29, 0x80004020 ;  /* 0x80004020001d7882 */ /* 0x000fe20000000000 */
[----:B------:R-:W-:Y:S01]  /*3330*/  UMOV UR14, UR17 ;  /* 0x00000011000e7c82 */ /* 0x000fe20008000000 */
[----:B------:R2:W-:Y:S01]  /*3340*/  UTCQMMA gdesc[UR28], gdesc[UR30], tmem[UR9], tmem[UR20], idesc[UR21], UPT ;  /* 0x00ff141e1c0075ea */ /* 0x0005e2000b800309 */
[----:B------:R2:W-:Y:S01]  /*3350*/  UTCBAR [UR7], URZ ;  /* 0x000000ff070073e9 */ /* 0x0005e200080000ff */
[----:B------:R-:W-:Y:S06]  /*3360*/  BRA.U UP0, `(.L_x_59) ;  /* 0xfffffffd00787547 */ /* 0x000fec000b83ffff */
.L_x_56:
[----:B------:R-:W-:Y:S01]  /*3370*/  UIADD3 UR18, UPT, UPT, UR18, 0x1, URZ ;  /* 0x0000000112127890 */ /* 0x000fe2000fffe0ff */
[C---:B------:R-:W-:Y:S01]  /*3380*/  ISETP.NE.AND P0, PT, R10.reuse, 0x2, PT ;  /* 0x000000020a00780c */ /* 0x040fe20003f05270 */
[----:B------:R-:W-:Y:S02]  /*3390*/  UIADD3 UR8, UPT, UPT, UR8, 0xc0, URZ ;  /* 0x000000c008087890 */ /* 0x000fe4000fffe0ff */
[----:B------:R-:W-:Y:S01]  /*33a0*/  UISETP.NE.AND UP0, UPT, UR18, 0x2, UPT ;  /* 0x000000021200788c */ /* 0x000fe2000bf05270 */
[----:B-12---:R-:W-:Y:S02]  /*33b0*/  SEL R0, RZ, 0x1, P0 ;  /* 0x00000001ff007807 */ /* 0x006fe40000000000 */
[----:B------:R-:W-:Y:S01]  /*33c0*/  SEL R10, R10, RZ, P0 ;  /* 0x000000ff0a0a7207 */ /* 0x000fe20000000000 */
[----:B------:R-:W-:Y:S01]  /*33d0*/  USEL UR4, URZ, 0x1, UP0 ;  /* 0x00000001ff047887 */ /* 0x000fe20008000000 */
[----:B------:R-:W-:Y:S01]  /*33e0*/  LOP3.LUT R9, R9, R0, RZ, 0x3c, !PT ;  /* 0x0000000009097212 */ /* 0x000fe200078e3cff */
[----:B------:R-:W-:Y:S01]  /*33f0*/  USEL UR18, UR18, URZ, UP0 ;  /* 0x000000ff12127287 */ /* 0x000fe20008000000 */
[----:B------:R1:W-:Y:S03]  /*3400*/  UTCBAR [UR8], URZ ;  /* 0x000000ff080073e9 */ /* 0x0003e600080000ff */
[----:B------:R-:W-:Y:S01]  /*3410*/  LOP3.LUT R11, R11, UR4, RZ, 0x3c, !PT ;  /* 0x000000040b0b7c12 */ /* 0x000fe2000f8e3cff */
[----:B------:R-:W-:Y:S07]  /*3420*/  @P1 BRA `(.L_x_60) ;  /* 0xfffffff800c81947 */ /* 0x000fee000383ffff */
[----:B------:R-:W2:Y:S01]  /*3430*/  S2UR UR4, SR_CgaCtaId ;  /* 0x00000000000479c3 */ /* 0x000ea20000008800 */
[----:B------:R-:W-:Y:S01]  /*3440*/  ELECT P0, URZ, PT ;  /* 0x0000000000ff782f */ /* 0x000fe20003800000 */
[----:B------:R-:W-:Y:S01]  /*3450*/  IMAD.MOV.U32 R0, RZ, RZ, 0x1 ;  /* 0x00000001ff007424 */ /* 0x000fe200078e00ff */
[----:B------:R-:W-:Y:S01]  /*3460*/  UIADD3 UR6, UPT, UPT, UR6, 0xd0, URZ ;  /* 0x000000d006067890 */ /* 0x000fe2000fffe0ff */
[----:B------:R-:W-:Y:S01]  /*3470*/  SHF.L.U32 R3, R11, 0x1f, RZ ;  /* 0x0000001f0b037819 */ /* 0x000fe200000006ff */
[----:B------:R-:W-:-:S03]  /*3480*/  UMOV UR5, 0x40 ;  /* 0x0000004000057882 */ /* 0x000fc60000000000 */
[----:B------:R-:W-:Y:S01]  /*3490*/  UVIRTCOUNT.DEALLOC.SMPOOL 0x80 ;  /* 0x000000800000784c */ /* 0x000fe20000000000 */
[----:B--2---:R-:W-:Y:S02]  /*34a0*/  ULEA UR4, UR4, UR5, 0x18 ;  /* 0x0000000504047291 */ /* 0x004fe4000f8ec0ff */
[----:B------:R-:W-:-:S07]  /*34b0*/  ULEA UR5, UR18, UR6, 0x3 ;  /* 0x0000000612057291 */ /* 0x000fce000f8e18ff */
[----:B------:R2:W-:Y:S02]  /*34c0*/  @P0 STS.U8 [UR4+0x1c], R0 ;  /* 0x00001c00ff000988 */ /* 0x0005e40008000004 */
[----:B------:R-:W3:Y:S02]  /*34d0*/  SYNCS.PHASECHK.TRANS64.TRYWAIT P0, [UR5], R3 ;  /* 0x00000003ff0075a7 */ /* 0x000ee40008001105 */
[----:B--23--:R-:W-:Y:S05]  /*34e0*/  @!P0 BRA `(.L_x_61) ;  /* 0x0000008000008947 */ /* 0x00cfea0003800000 */
.L_x_149:
[----:B------:R-:W-:-:S04]  /*34f0*/  UIADD3 UR7, UPT, UPT, UR18, 0x1, URZ ;  /* 0x0000000112077890 */ /* 0x000fc8000fffe0ff */
[----:B------:R-:W-:-:S04]  /*3500*/  UISETP.NE.AND UP0, UPT, UR7, 0x2, UPT ;  /* 0x000000020700788c */ /* 0x000fc8000bf05270 */
[----:B------:R-:W-:Y:S02]  /*3510*/  USEL UR5, URZ, 0x1, UP0 ;  /* 0x00000001ff057887 */ /* 0x000fe40008000000 */
[----:B------:R-:W-:-:S04]  /*3520*/  USEL UR7, UR7, URZ, UP0 ;  /* 0x000000ff07077287 */ /* 0x000fc80008000000 */
[----:B------:R-:W-:Y:S01]  /*3530*/  ULEA UR7, UR7, UR6, 0x3 ;  /* 0x0000000607077291 */ /* 0x000fe2000f8e18ff */
[----:B--2---:R-:W-:-:S04]  /*3540*/  LOP3.LUT R3, R11, UR5, RZ, 0x3c, !PT ;  /* 0x000000050b037c12 */ /* 0x004fc8000f8e3cff */
[----:B------:R-:W-:-:S04]  /*3550*/  SHF.L.U32 R3, R3, 0x1f, RZ ;  /* 0x0000001f03037819 */ /* 0x000fc800000006ff */
[----:B------:R-:W2:Y:S02]  /*3560*/  SYNCS.PHASECHK.TRANS64.TRYWAIT P0, [UR7], R3 ;  /* 0x00000003ff0075a7 */ /* 0x000ea40008001107 */
[----:B--2---:R-:W-:Y:S05]  /*3570*/  @!P0 BRA `(.L_x_62) ;  /* 0x0000007c00f48947 */ /* 0x004fea0003800000 */
.L_x_151:
[----:B------:R-:W-:Y:S01]  /*3580*/  NOP ;  /* 0x0000000000007918 */ /* 0x000fe20000000000 */
[----:B--2---:R-:W2:Y:S01]  /*3590*/  LDS R0, [UR4+0x14] ;  /* 0x00001404ff007984 */ /* 0x004ea20008000800 */
[----:B------:R-:W-:Y:S01]  /*35a0*/  ULOP3.LUT UR6, UR19, 0xffff, URZ, 0xc0, !UPT ;  /* 0x0000ffff13067892 */ /* 0x000fe2000f8ec0ff */
[----:B-1----:R-:W-:Y:S01]  /*35b0*/  UMOV UR8, 0xffff ;  /* 0x0000ffff00087882 */ /* 0x002fe20000000000 */
[----:B------:R-:W-:Y:S02]  /*35c0*/  UMOV UR5, 0x1 ;  /* 0x0000000100057882 */ /* 0x000fe40000000000 */
[----:B------:R-:W-:-:S04]  /*35d0*/  USHF.R.U32.HI UR6, URZ, 0x5, UR6 ;  /* 0x00000005ff067899 */ /* 0x000fc80008011606 */
[----:B------:R-:W-:Y:S02]  /*35e0*/  USHF.L.U32 UR8, UR8, UR6, URZ ;  /* 0x0000000608087299 */ /* 0x000fe400080006ff */
[----:B------:R-:W-:-:S04]  /*35f0*/  USHF.L.U32 UR5, UR5, UR6, URZ ;  /* 0x0000000605057299 */ /* 0x000fc800080006ff */
[----:B--2---:R-:W-:-:S04]  /*3600*/  LOP3.LUT R0, R0, UR8, RZ, 0xc0, !PT ;  /* 0x0000000800007c12 */ /* 0x004fc8000f8ec0ff */
[----:B------:R-:W-:-:S13]  /*3610*/  ISETP.NE.AND P0, PT, R0, UR8, PT ;  /* 0x0000000800007c0c */ /* 0x000fda000bf05270 */
[----:B------:R-:W-:Y:S05]  /*3620*/  @P0 BRA `(.L_x_63) ;  /* 0x0000000000580947 */ /* 0x000fea0003800000 */
[----:B------:R-:W1:Y:S02]  /*3630*/  LDS R0, [UR4+0x18] ;  /* 0x00001804ff007984 */ /* 0x000e640008000800 */
[----:B-1----:R-:W-:-:S04]  /*3640*/  LOP3.LUT R0, R0, UR5, RZ, 0xc0, !PT ;  /* 0x0000000500007c12 */ /* 0x002fc8000f8ec0ff */
[----:B------:R-:W-:-:S13]  /*3650*/  ISETP.NE.AND P0, PT, R0, UR5, PT ;  /* 0x0000000500007c0c */ /* 0x000fda000bf05270 */
[----:B------:R-:W-:Y:S05]  /*3660*/  @P0 BRA `(.L_x_64) ;  /* 0x00000000003c0947 */ /* 0x000fea0003800000 */
[----:B------:R-:W1:Y:S01]  /*3670*/  S2R R2, SR_LANEID ;  /* 0x0000000000027919 */ /* 0x000e620000000000 */
[----:B------:R-:W-:Y:S01]  /*3680*/  ULOP3.LUT UR8, URZ, UR8, URZ, 0x33, !UPT ;  /* 0x00000008ff087292 */ /* 0x000fe2000f8e33ff */
[----:B------:R-:W-:Y:S01]  /*3690*/  LOP3.LUT R4, RZ, UR5, RZ, 0x33, !PT ;  /* 0x00000005ff047c12 */ /* 0x000fe2000f8e33ff */
[----:B------:R-:W-:Y:S02]  /*36a0*/  VOTEU.ANY UR7, UPT, PT ;  /* 0x0000000000077886 */ /* 0x000fe400038e0100 */
[----:B------:R-:W-:Y:S01]  /*36b0*/  UFLO.U32 UR7, UR7 ;  /* 0x00000007000772bd */ /* 0x000fe200080e0000 */
[----:B------:R-:W2:Y:S01]  /*36c0*/  REDUX UR5, R4 ;  /* 0x00000000040573c4 */ /* 0x000ea20000000000 */
[----:B------:R-:W-:-:S06]  /*36d0*/  IMAD.U32 R0, RZ, RZ, UR8 ;  /* 0x00000008ff007e24 */ /* 0x000fcc000f8e00ff */
[----:B------:R3:W-:Y:S01]  /*36e0*/  UTCATOMSWS.AND URZ, UR8 ;  /* 0x0000000800ff79e3 */ /* 0x0007e20008000000 */
[----:B------:R-:W4:Y:S01]  /*36f0*/  REDUX UR6, R0 ;  /* 0x00000000000673c4 */ /* 0x000f220000000000 */
[----:B-1----:R-:W-:Y:S01]  /*3700*/  ISETP.EQ.U32.AND P0, PT, R2, UR7, PT ;  /* 0x0000000702007c0c */ /* 0x002fe2000bf02070 */
[----:B--2---:R-:W-:Y:S01]  /*3710*/  IMAD.U32 R2, RZ, RZ, UR5 ;  /* 0x00000005ff027e24 */ /* 0x004fe2000f8e00ff */
[----:B----4-:R-:W-:-:S11]  /*3720*/  MOV R3, UR6 ;  /* 0x0000000600037c02 */ /* 0x010fd60008000f00 */
[----:B------:R3:W-:Y:S04]  /*3730*/  @P0 ATOMS.AND RZ, [UR4+0x14], R3 ;  /* 0x00001403ffff098c */ /* 0x0007e8000a800004 */
[----:B------:R3:W-:Y:S01]  /*3740*/  @P0 ATOMS.AND RZ, [UR4+0x18], R2 ;  /* 0x00001802ffff098c */ /* 0x0007e2000a800004 */
[----:B------:R-:W-:Y:S05]  /*3750*/  BRA `(.L_x_65) ;  /* 0x0000000000147947 */ /* 0x000fea0003800000 */
.L_x_64:
[----:B------:R-:W-:Y:S02]  /*3760*/  MOV R2, 0x3780 ;  /* 0x0000378000027802 */ /* 0x000fe40000000f00 */
[----:B----45:R-:W-:Y:S05]  /*3770*/  CALL.REL.NOINC `($__internal_0_$__cuda_sm10x_tcgen05_guardrail_trap_col_being_dealloced_not_returned_by_alloc) ;  /* 0x0000008000d87944 */ /* 0x030fea0003c00000 */
[----:B------:R-:W-:Y:S05]  /*3780*/  BRA `(.L_x_65) ;  /* 0x0000000000087947 */ /* 0x000fea0003800000 */
.L_x_63:
[----:B------:R-:W-:Y:S02]  /*3790*/  MOV R2, 0x37b0 ;  /* 0x000037b000027802 */ /* 0x000fe40000000f00 */
[----:B----45:R-:W-:Y:S05]  /*37a0*/  CALL.REL.NOINC `($__internal_2_$__cuda_sm10x_tcgen05_guardrail_trap_unallocated_columns_being_dealloced) ;  /* 0x0000008000e47944 */ /* 0x030fea0003c00000 */
.L_x_65:
[----:B------:R-:W-:Y:S01]  /*37b0*/  NOP ;  /* 0x0000000000007918 */ /* 0x000fe20000000000 */
[----:B---3--:R-:W-:Y:S05]  /*37c0*/  EXIT ;  /* 0x000000000000794d */ /* 0x008fea0003800000 */
.L_x_49:
[----:B------:R-:W-:-:S09]  /*37d0*/  UISETP.NE.OR UP2, UPT, UR8, 0x3, !UP2 ;  /* 0x000000030800788c */ /* 0x000fd2000d745670 */
[----:B------:R-:W-:Y:S05]  /*37e0*/  BRA.U UP2, `(.L_x_66) ;  /* 0x0000001102147547 */ /* 0x000fea000b800000 */
[----:B------:R-:W1:Y:S01]  /*37f0*/  LDC R0, c[0x0][0xb30] ;  /* 0x0002cc00ff007b82 */ /* 0x000e620000000800 */
[----:B------:R-:W2:Y:S01]  /*3800*/  LDCU.64 UR8, c[0x0][0x888] ;  /* 0x00011100ff0877ac */ /* 0x000ea20008000a00 */
[----:B------:R-:W-:Y:S02]  /*3810*/  HFMA2 R29, -RZ, RZ, 0, 0 ;  /* 0x00000000ff1d7431 */ /* 0x000fe400000001ff */
[----:B------:R-:W-:Y:S01]  /*3820*/  IMAD.MOV.U32 R31, RZ, RZ, 0x1 ;  /* 0x00000001ff1f7424 */ /* 0x000fe200078e00ff */
[----:B------:R-:W-:Y:S01]  /*3830*/  MOV R23, 0x2000 ;  /* 0x0000200000177802 */ /* 0x000fe20000000f00 */
[----:B------:R-:W4:Y:S01]  /*3840*/  LDCU.64 UR4, c[0x0][0x890] ;  /* 0x00011200ff0477ac */ /* 0x000f220008000a00 */
[----:B------:R-:W-:Y:S01]  /*3850*/  IMAD.MOV.U32 R30, RZ, RZ, RZ ;  /* 0x000000ffff1e7224 */ /* 0x000fe200078e00ff */
[----:B------:R-:W3:Y:S01]  /*3860*/  LDC R19, c[0x0][0x370] ;  /* 0x0000dc00ff137b82 */ /* 0x000ee20000000800 */
[----:B------:R-:W-:Y:S01]  /*3870*/  UMOV UR7, 0x400 ;  /* 0x0000040000077882 */ /* 0x000fe20000000000 */
[----:B------:R-:W-:-:S02]  /*3880*/  UPLOP3.LUT UP1, UPT, UPT, UPT, UPT, 0x40, 0x4 ;  /* 0x000000000004789c */ /* 0x000fc40003f2e870 */
[----:B------:R-:W-:-:S04]  /*3890*/  ULEA UR7, UR37, UR7, 0x18 ;  /* 0x0000000725077291 */ /* 0x000fc8000f8ec0ff */
[----:B------:R-:W3:Y:S01]  /*38a0*/  LDC R2, c[0x0][0xb0c] ;  /* 0x0002c300ff027b82 */ /* 0x000ee20000000800 */
[----:B------:R-:W-:Y:S02]  /*38b0*/  UIADD3 UR13, UPT, UPT, UR7, 0x68, URZ ;  /* 0x00000068070d7890 */ /* 0x000fe4000fffe0ff */
[----:B--2---:R-:W-:Y:S02]  /*38c0*/  UISETP.NE.U32.AND UP2, UPT, UR8, URZ, UPT ;  /* 0x000000ff0800728c */ /* 0x004fe4000bf45070 */
[----:B------:R-:W-:Y:S02]  /*38d0*/  UIADD3 UR33, UPT, UPT, UR7, 0x50, URZ ;  /* 0x0000005007217890 */ /* 0x000fe4000fffe0ff */
[----:B----4-:R-:W-:Y:S01]  /*38e0*/  UISETP.NE.U32.AND UP3, UPT, UR4, URZ, UPT ;  /* 0x000000ff0400728c */ /* 0x010fe2000bf65070 */
[----:B------:R-:W2:Y:S01]  /*38f0*/  LDC R18, c[0x0][0xb20] ;  /* 0x0002c800ff127b82 */ /* 0x000ea20000000800 */
[----:B-1----:R-:W-:Y:S01]  /*3900*/  ISETP.NE.AND P1, PT, R0, 0x1, PT ;  /* 0x000000010000780c */ /* 0x002fe20003f25270 */
[----:B------:R-:W-:-:S02]  /*3910*/  UISETP.NE.AND.EX UP2, UPT, UR9, URZ, UPT, UP2 ;  /* 0x000000ff0900728c */ /* 0x000fc4000bf45320 */
[----:B------:R-:W-:Y:S02]  /*3920*/  UIADD3 UR25, UPT, UPT, UR7, 0x58, URZ ;  /* 0x0000005807197890 */ /* 0x000fe4000fffe0ff */
[----:B------:R-:W-:Y:S02]  /*3930*/  UIADD3 UR17, UPT, UPT, UR7, 0x60, URZ ;  /* 0x0000006007117890 */ /* 0x000fe4000fffe0ff */
[----:B------:R-:W1:Y:S01]  /*3940*/  LDC.64 R32, c[0x0][0x348] ;  /* 0x0000d200ff207b82 */ /* 0x000e620000000a00 */
[----:B------:R-:W-:Y:S02]  /*3950*/  UPRMT UR13, UR37, 0x654, UR13 ;  /* 0x00000654250d7896 */ /* 0x000fe4000800000d */
[----:B------:R-:W-:-:S05]  /*3960*/  UISETP.NE.AND.EX UP3, UPT, UR5, URZ, UPT, UP3 ;  /* 0x000000ff0500728c */ /* 0x000fca000bf65330 */
[----:B------:R-:W4:Y:S08]  /*3970*/  LDC.64 R16, c[0x0][0xb10] ;  /* 0x0002c400ff107b82 */ /* 0x000f300000000a00 */
[----:B------:R-:W1:Y:S08]  /*3980*/  LDC.64 R6, c[0x0][0xb18] ;  /* 0x0002c600ff067b82 */ /* 0x000e700000000a00 */
[----:B------:R-:W1:Y:S08]  /*3990*/  LDC.64 R4, c[0x0][0xb28] ;  /* 0x0002ca00ff047b82 */ /* 0x000e700000000a00 */
[----:B--23--:R-:W1:Y:S02]  /*39a0*/  LDC R22, c[0x0][0x374] ;  /* 0x0000dd00ff167b82 */ /* 0x00ce640000000800 */
.L_x_77:
[C---:B------:R-:W-:Y:S02]  /*39b0*/  LEA R0, R30.reuse, UR7, 0x3 ;  /* 0x000000071e007c11 */ /* 0x040fe4000f8e18ff */
[----:B------:R-:W-:Y:S02]  /*39c0*/  SHF.L.U32 R3, R29, 0x1f, RZ ;  /* 0x0000001f1d037819 */ /* 0x000fe400000006ff */
[----:B------:R-:W-:Y:S02]  /*39d0*/  LEA R24, R30, UR7, 0x4 ;  /* 0x000000071e187c11 */ /* 0x000fe4000f8e20ff */
[----:B--2---:R-:W2:Y:S02]  /*39e0*/  SYNCS.PHASECHK.TRANS64.TRYWAIT P0, [R0+URZ+0xa0], R3 ;  /* 0x0000a003000075a7 */ /* 0x004ea400080011ff */
[----:B--2---:R-:W-:Y:S05]  /*39f0*/  @!P0 BRA `(.L_x_67) ;  /* 0x0000007800ec8947 */ /* 0x004fea0003800000 */
.L_x_152:
[----:B------:R-:W-:Y:S01]  /*3a00*/  ISETP.GE.AND P0, PT, R72, 0x1, PT ;  /* 0x000000014800780c */ /* 0x000fe20003f06270 */
[----:B------:R-:W3:Y:S01]  /*3a10*/  LDS.128 R24, [R24+0x110] ;  /* 0x0001100018187984 */ /* 0x000ee20000000c00 */
[----:B--2---:R-:W-:Y:S01]  /*3a20*/  VIADD R0, R0, 0xb0 ;  /* 0x000000b000007836 */ /* 0x004fe20000000000 */
[----:B------:R-:W-:Y:S01]  /*3a30*/  @!PT LDS RZ, [RZ] ;  /* 0x00000000fffff984 */ /* 0x000fe20000000800 */
[----:B------:R-:W-:Y:S01]  /*3a40*/  @!PT LDS RZ, [RZ] ;  /* 0x00000000fffff984 */ /* 0x000fe20000000800 */
[----:B------:R-:W-:Y:S01]  /*3a50*/  @!PT LDS RZ, [RZ] ;  /* 0x00000000fffff984 */ /* 0x000fe20000000800 */
[----:B------:R-:W-:Y:S01]  /*3a60*/  @!PT LDS RZ, [RZ] ;  /* 0x00000000fffff984 */ /* 0x000fe20000000800 */
[----:B------:R2:W-:Y:S06]  /*3a70*/  MEMBAR.ALL.CTA ;  /* 0x0000000000007992 */ /* 0x0005ec0000008000 */
[----:B--2---:R-:W2:Y:S01]  /*3a80*/  FENCE.VIEW.ASYNC.S ;  /* 0x00000000000073c6 */ /* 0x004ea20000000000 */
[----:B------:R-:W-:Y:S04]  /*3a90*/  PRMT R0, RZ, 0x654, R0 ;  /* 0x00000654ff007816 */ /* 0x000fe80000000000 */
[----:B--2---:R2:W-:Y:S01]  /*3aa0*/  SYNCS.ARRIVE.TRANS64.RED.A1T0 RZ, [R0+URZ], RZ ;  /* 0x000000ff00ff79a7 */ /* 0x0045e200081004ff */
[----:B---3--:R-:W-:Y:S11]  /*3ab0*/  LOP3.LUT P3, RZ, R26, 0x1, RZ, 0xc0, !PT ;  /* 0x000000011aff7812 */ /* 0x008ff6000786c0ff */
[----:B------:R-:W-:Y:S02]  /*3ac0*/  @!UPT UIADD3 URZ, UPT, UPT, URZ, URZ, URZ ;  /* 0x000000fffffff290 */ /* 0x000fe4000fffe0ff */
[----:B------:R-:W-:Y:S02]  /*3ad0*/  @P3 MOV R13, R24 ;  /* 0x00000018000d3202 */ /* 0x000fe40000000f00 */
[----:B------:R-:W-:Y:S01]  /*3ae0*/  @P3 LOP3.LUT R8, R25, 0xffff, RZ, 0xc0, !PT ;  /* 0x0000ffff19083812 */ /* 0x000fe200078ec0ff */
[----:B--2---:R-:W-:Y:S06]  /*3af0*/  @!P0 BRA `(.L_x_68) ;  /* 0x0000000000a48947 */ /* 0x004fec0003800000 */
[----:B-1----:R-:W-:Y:S01]  /*3b00*/  IMAD.HI.U32 R35, R22, R7, RZ ;  /* 0x0000000716237227 */ /* 0x002fe200078e00ff */
[----:B------:R-:W-:Y:S02]  /*3b10*/  ISETP.NE.AND P0, PT, R6, 0x1, PT ;  /* 0x000000010600780c */ /* 0x000fe40003f05270 */
[----:B------:R-:W-:Y:S01]  /*3b20*/  ISETP.NE.AND P2, PT, R72, 0x1, PT ;  /* 0x000000014800780c */ /* 0x000fe20003f45270 */
[----:B----4-:R-:W-:Y:S01]  /*3b30*/  IMAD.HI.U32 R34, R19, R16, RZ ;  /* 0x0000001013227227 */ /* 0x010fe200078e00ff */
[----:B------:R-:W-:Y:S02]  /*3b40*/  SHF.R.U32.HI R35, RZ, R18, R35 ;  /* 0x00000012ff237219 */ /* 0x000fe40000011623 */
[----:B------:R-:W-:Y:S01]  /*3b50*/  ISETP.NE.AND P4, PT, R2, 0x1, PT ;  /* 0x000000010200780c */ /* 0x000fe20003f85270 */
[----:B------:R-:W-:Y:S01]  /*3b60*/  IMAD.HI.U32 R36, R13, R16, RZ ;  /* 0x000000100d247227 */ /* 0x000fe200078e00ff */
[----:B------:R-:W-:Y:S02]  /*3b70*/  SHF.R.U32.HI R34, RZ, R17, R34 ;  /* 0x00000011ff227219 */ /* 0x000fe40000011622 */
[----:B------:R-:W-:Y:S01]  /*3b80*/  SEL R3, R22, R35, !P0 ;  /* 0x0000002316037207 */ /* 0x000fe20004000000 */
[C---:B------:R-:W-:Y:S01]  /*3b90*/  IMAD.HI.U32 R35, R8.reuse, R7, RZ ;  /* 0x0000000708237227 */ /* 0x040fe200078e00ff */
[----:B------:R-:W-:Y:S02]  /*3ba0*/  SEL R11, R19, R34, !P4 ;  /* 0x00000022130b7207 */ /* 0x000fe40006000000 */
[----:B------:R-:W-:Y:S01]  /*3bb0*/  SHF.R.U32.HI R36, RZ, R17, R36 ;  /* 0x00000011ff247219 */ /* 0x000fe20000011624 */
[----:B------:R-:W-:Y:S01]  /*3bc0*/  IMAD.HI.U32 R38, R3, R4, RZ ;  /* 0x0000000403267227 */ /* 0x000fe200078e00ff */
[----:B------:R-:W-:Y:S03]  /*3bd0*/  SHF.R.U32.HI R35, RZ, R18, R35 ;  /* 0x00000012ff237219 */ /* 0x000fe60000011623 */
[----:B------:R-:W-:Y:S01]  /*3be0*/  IMAD.HI.U32 R34, R11, R4, RZ ;  /* 0x000000040b227227 */ /* 0x000fe200078e00ff */
[----:B------:R-:W-:Y:S02]  /*3bf0*/  @P2 SHF.R.U32.HI R3, RZ, R5, R38 ;  /* 0x00000005ff032219 */ /* 0x000fe40000011626 */
[----:B------:R-:W-:Y:S02]  /*3c00*/  SEL R9, R8, R35, !P0 ;  /* 0x0000002308097207 */ /* 0x000fe40004000000 */
[----:B------:R-:W-:Y:S01]  /*3c10*/  @P2 SHF.R.U32.HI R11, RZ, R5, R34 ;  /* 0x00000005ff0b2219 */ /* 0x000fe20000011622 */
[C---:B------:R-:W-:Y:S01]  /*3c20*/  IMAD R10, R72.reuse, R3, RZ ;  /* 0x00000003480a7224 */ /* 0x040fe200078e02ff */
[----:B------:R-:W-:Y:S01]  /*3c30*/  SEL R3, R13, R36, !P4 ;  /* 0x000000240d037207 */ /* 0x000fe20006000000 */
[C---:B------:R-:W-:Y:S03]  /*3c40*/  IMAD.HI.U32 R14, R9.reuse, R4, RZ ;  /* 0x00000004090e7227 */ /* 0x040fe600078e00ff */
[----:B------:R-:W-:Y:S01]  /*3c50*/  ISETP.GE.AND P0, PT, R9, R10, PT ;  /* 0x0000000a0900720c */ /* 0x000fe20003f06270 */
[C---:B------:R-:W-:Y:S01]  /*3c60*/  IMAD R12, R72.reuse, R11, RZ ;  /* 0x0000000b480c7224 */ /* 0x040fe200078e02ff */
[-C--:B------:R-:W-:Y:S04]  /*3c70*/  SHF.R.U32.HI R14, RZ, R5.reuse, R14 ;  /* 0x00000005ff0e7219 */ /* 0x080fe8000001160e */
[----:B------:R-:W-:Y:S02]  /*3c80*/  ISETP.GE.OR P0, PT, R3, R12, P0 ;  /* 0x0000000c0300720c */ /* 0x000fe40000706670 */
[----:B------:R-:W-:Y:S05]  /*3c90*/  SEL R15, R9, R14, !P2 ;  /* 0x0000000e090f7207 */ /* 0x000fea0005000000 */
[----:B------:R-:W-:Y:S04]  /*3ca0*/  IMAD.MOV R14, RZ, RZ, -R15 ;  /* 0x000000ffff0e7224 */ /* 0x000fe800078e0a0f */
[----:B------:R-:W-:Y:S02]  /*3cb0*/  IMAD R14, R72, R14, R9 ;  /* 0x0000000e480e7224 */ /* 0x000fe400078e0209 */
[C---:B------:R-:W-:Y:S05]  /*3cc0*/  @!P0 IMAD.HI.U32 R10, R3.reuse, R4, RZ ;  /* 0x00000004030a8227 */ /* 0x040fea00078e00ff */
[----:B------:R-:W-:Y:S04]  /*3cd0*/  @!P0 SHF.R.U32.HI R10, RZ, R5, R10 ;  /* 0x00000005ff0a8219 */ /* 0x000fe8000001160a */
[----:B------:R-:W-:Y:S01]  /*3ce0*/  @!P0 SEL R0, R3, R10, !P2 ;  /* 0x0000000a03008207 */ /* 0x000fe20005000000 */
[----:B------:R-:W-:Y:S03]  /*3cf0*/  IMAD.MOV R10, RZ, RZ, -R3 ;  /* 0x000000ffff0a7224 */ /* 0x000fe600078e0a03 */
[----:B------:R-:W-:Y:S01]  /*3d00*/  @!P0 IADD3 R15, PT, PT, R15, -R0, RZ ;  /* 0x800000000f0f8210 */ /* 0x000fe20007ffe0ff */
[----:B------:R-:W-:Y:S01]  /*3d10*/  @!P0 IMAD R0, R11, R14, R0 ;  /* 0x0000000e0b008224 */ /* 0x000fe200078e0200 */
[----:B------:R-:W-:Y:S01]  /*3d20*/  IADD3 R11, PT, PT, -R9, RZ, RZ ;  /* 0x000000ff090b7210 */ /* 0x000fe20007ffe1ff */
[----:B------:R-:W-:Y:S02]  /*3d30*/  IMAD R13, R2, R10, R13 ;  /* 0x0000000a020d7224 */ /* 0x000fe400078e020d */
[----:B------:R-:W-:Y:S02]  /*3d40*/  @!P0 IMAD R9, R15, R72, R3 ;  /* 0x000000480f098224 */ /* 0x000fe400078e0203 */
[----:B------:R-:W-:Y:S02]  /*3d50*/  @!P0 IMAD.MOV.U32 R3, RZ, RZ, R0 ;  /* 0x000000ffff038224 */ /* 0x000fe400078e0000 */
[----:B------:R-:W-:Y:S02]  /*3d60*/  IMAD R8, R6, R11, R8 ;  /* 0x0000000b06087224 */ /* 0x000fe400078e0208 */
[----:B------:R-:W-:Y:S02]  /*3d70*/  IMAD R13, R3, R2, R13 ;  /* 0x00000002030d7224 */ /* 0x000fe400078e020d */
[----:B------:R-:W-:Y:S02]  /*3d80*/  IMAD R8, R9, R6, R8 ;  /* 0x0000000609087224 */ /* 0x000fe400078e0208 */
.L_x_68:
[----:B------:R-:W-:Y:S05]  /*3d90*/  BRA.U UP1, `(.L_x_69) ;  /* 0x0000000101107547 */ /* 0x000fea000b800000 */
[----:B------:R-:W-:Y:S04]  /*3da0*/  MOV R0, UR6 ;  /* 0x0000000600007c02 */ /* 0x000fe80008000f00 */
[----:B------:R-:W-:Y:S04]  /*3db0*/  SHF.L.U32 R3, R0, 0x1f, RZ ;  /* 0x0000001f00037819 */ /* 0x000fe800000006ff */
[----:B------:R-:W2:Y:S02]  /*3dc0*/  SYNCS.PHASECHK.TRANS64.TRYWAIT P0, [UR7+0x98], R3 ;  /* 0x00009803ff0075a7 */ /* 0x000ea40008001107 */
[----:B--2---:R-:W-:Y:S05]  /*3dd0*/  @!P0 BRA `(.L_x_70) ;  /* 0x0000007800088947 */ /* 0x004fea0003800000 */
.L_x_69:
[----:B------:R-:W-:Y:S02]  /*3de0*/  R2UR UR35, R21 ;  /* 0x00000000152372ca */ /* 0x000fe400000e0000 */
[----:B------:R-:W-:Y:S02]  /*3df0*/  R2UR UR34, R20 ;  /* 0x00000000142272ca */ /* 0x000fe400000e0000 */
[----:B------:R-:W-:Y:S02]  /*3e00*/  ISETP.NE.U32.AND P2, PT, RZ, UR4, PT ;  /* 0x00000004ff007c0c */ /* 0x000fe4000bf45070 */
[----:B------:R-:W-:Y:S02]  /*3e10*/  SHF.L.U32 R12, R31, 0x1f, RZ ;  /* 0x0000001f1f0c7819 */ /* 0x000fe400000006ff */
[----:B------:R-:W-:Y:S05]  /*3e20*/  ISETP.NE.AND.EX P2, PT, RZ, UR5, PT, P2 ;  /* 0x00000005ff007c0c */ /* 0x000fea000bf45320 */
[----:B------:R-:W-:Y:S02]  /*3e30*/  USHF.L.U32 UR35, UR35, 0x7, URZ ;  /* 0x0000000723237899 */ /* 0x000fe400080006ff */
[----:B------:R-:W-:Y:S01]  /*3e40*/  USHF.L.U32 UR34, UR34, 0x8, URZ ;  /* 0x0000000822227899 */ /* 0x000fe200080006ff */
[----:B------:R-:W-:Y:S11]  /*3e50*/  BRA.U !UP3, `(.L_x_71) ;  /* 0x000000010b347547 */ /* 0x000ff6000b800000 */
[----:B------:R-:W-:Y:S01]  /*3e60*/  UPLOP3.LUT UP0, UPT, UPT, UPT, UP2, 0x80, 0x8 ;  /* 0x000000000008789c */ /* 0x000fe20003f0f020 */
[----:B--2---:R-:W-:Y:S02]  /*3e70*/  HFMA2 R0, -RZ, RZ, 0, 5.9604644775390625e-08 ;  /* 0x00000001ff007431 */ /* 0x004fe400000001ff */
[----:B------:R-:W-:Y:S03]  /*3e80*/  IMAD.MOV.U32 R171, RZ, RZ, 0x1 ;  /* 0x00000001ffab7424 */ /* 0x000fe600078e00ff */
[----:B------:R-:W-:Y:S05]  /*3e90*/  PLOP3.LUT P0, PT, PT, PT, UP0, 0x80, 0x8 ;  /* 0x000000000008781c */ /* 0x000fea0003f0f008 */
[----:B------:R-:W2:Y:S01]  /*3ea0*/  @UP0 LDCU.64 UR10, c[0x0][0x888] ;  /* 0x00011100ff0a07ac */ /* 0x000ea20008000a00 */
[----:B------:R-:W-:Y:S07]  /*3eb0*/  @UP0 UIMAD UR8, UR36, UR4, URZ ;  /* 0x00000004240802a4 */ /* 0x000fee000f8e02ff */
[----:B------:R-:W-:Y:S01]  /*3ec0*/  @!P0 PRMT R171, R0, 0x7610, R171 ;  /* 0x0000761000ab8816 */ /* 0x000fe200000000ab */
[----:B--2---:R-:W-:Y:S03]  /*3ed0*/  @UP0 UIMAD.WIDE UR10, UR8, 0x4, UR10 ;  /* 0x00000004080a08a5 */ /* 0x004fe6000f8e020a */
[----:B------:R-:W2:Y:S03]  /*3ee0*/  @!UP0 LDCU UR8, c[0x0][0x880] ;  /* 0x00011000ff0887ac */ /* 0x000ea60008000800 */
[----:B------:R-:W-:Y:S01]  /*3ef0*/  IMAD.U32 R10, RZ, RZ, UR10 ;  /* 0x0000000aff0a7e24 */ /* 0x000fe2000f8e00ff */
[----:B------:R-:W-:Y:S05]  /*3f00*/  MOV R11, UR11 ;  /* 0x0000000b000b7c02 */ /* 0x000fea0008000f00 */
[----:B-----5:R3:W5:Y:S02]  /*3f10*/  @P0 LDG.E R81, desc[UR46][R10.64] ;  /* 0x0000002e0a510981 */ /* 0x020764000c1e1900 */
[----:B--23--:R-:W-:Y:S07]  /*3f20*/  @!P0 IMAD.U32 R81, RZ, RZ, UR8 ;  /* 0x00000008ff518e24 */ /* 0x00cfee000f8e00ff */
.L_x_71:
[----:B-----5:R-:W-:Y:S01]  /*3f30*/  @!P2 FSETP.EQ.AND P0, PT, R81, RZ, PT ;  /* 0x000000ff5100a20b */ /* 0x020fe20003f02000 */
[----:B------:R-:W-:Y:S01]  /*3f40*/  @!UPT UIADD3 URZ, UPT, UPT, URZ, URZ, URZ ;  /* 0x000000fffffff290 */ /* 0x000fe2000fffe0ff */
[----:B------:R-:W-:Y:S11]  /*3f50*/  @!P2 BRA `(.L_x_72) ;  /* 0x000000000014a947 */ /* 0x000ff60003800000 */
[----:B------:R-:W-:Y:S02]  /*3f60*/  LOP3.LUT P2, RZ, R171, 0xff, RZ, 0xc0, !PT ;  /* 0x000000ffabff7812 */ /* 0x000fe4000784c0ff */
[----:B------:R-:W-:Y:S04]  /*3f70*/  PLOP3.LUT P0, PT, PT, PT, UP0, 0x80, 0x8 ;  /* 0x000000000008781c */ /* 0x000fe80003f0f008 */
[----:B------:R-:W-:Y:S07]  /*3f80*/  PLOP3.LUT P0, PT, P0, PT, PT, 0x8, 0x80 ;  /* 0x000000000080781c */ /* 0x000fee000070e170 */
[----:B------:R-:W-:Y:S11]  /*3f90*/  @P2 FSETP.EQ.AND P0, PT, R81, RZ, PT ;  /* 0x000000ff5100220b */ /* 0x000ff60003f02000 */
[----:B------:R-:W-:Y:S02]  /*3fa0*/  @!UPT UIADD3 URZ, UPT, UPT, URZ, URZ, URZ ;  /* 0x000000fffffff290 */ /* 0x000fe4000fffe0ff */
.L_x_72:
[----:B------:R-:W3:Y:S01]  /*3fb0*/  SYNCS.PHASECHK.TRANS64.TRYWAIT P2, [UR7+0x70], R12 ;  /* 0x0000700cff0075a7 */ /* 0x000ee20008041107 */
[----:B------:R-:W-:Y:S04]  /*3fc0*/  ELECT P4, URZ, PT ;  /* 0x0000000000ff782f */ /* 0x000fe80003880000 */
[----:B------:R-:W-:Y:S11]  /*3fd0*/  PLOP3.LUT P4, PT, P0, P4, PT, 0xf2, 0x2f ;  /* 0x00000000002f781c */ /* 0x000ff60000789e72 */
[----:B------:R-:W-:Y:S02]  /*3fe0*/  @!UPT UIADD3 URZ, UPT, UPT, URZ, URZ, URZ ;  /* 0x000000fffffff290 */ /* 0x000fe4000fffe0ff */
[----:B-1----:R-:W-:Y:S05]  /*3ff0*/  @!P4 IADD3 R9, P0, PT, R32, 0x580, RZ ;  /* 0x000005802009c810 */ /* 0x002fea0007f1e0ff */
[----:B--2---:R-:W-:Y:S01]  /*4000*/  @!P4 IMAD.X R0, RZ, RZ, R33, P0 ;  /* 0x000000ffff00c224 */ /* 0x004fe200000e0621 */
[----:B---3--:R-:W-:Y:S07]  /*4010*/  @!P2 BRA `(.L_x_73) ;  /* 0x000000740090a947 */ /* 0x008fee0003800000 */
.L_x_155:
[----:B------:R-:W-:Y:S01]  /*4020*/  @!P4 R2UR UR8, R0 ;  /* 0x000000000008c2ca */ /* 0x000fe200000e0000 */
[----:B------:R-:W-:Y:S01]  /*4030*/  VOTEU.ALL UP1, P4 ;  /* 0x0000000000ff7886 */ /* 0x000fe20002020000 */
[----:B------:R-:W-:Y:S01]  /*4040*/  @!P4 R2UR UR9, R9 ;  /* 0x000000000909c2ca */ /* 0x000fe200000e0000 */
[----:B------:R-:W-:Y:S01]  /*4050*/  @!P4 IMAD.MOV.U32 R0, RZ, RZ, 0x2000 ;  /* 0x00002000ff00c424 */ /* 0x000fe200078e00ff */
[----:B------:R-:W-:Y:S01]  /*4060*/  UMOV UR10, 0x0 ;  /* 0x00000000000a7882 */ /* 0x000fe20000000000 */
[----:B------:R-:W-:Y:S01]  /*4070*/  UMOV UR11, 0x10000000 ;  /* 0x10000000000b7882 */ /* 0x000fe20000000000 */
[----:B------:R-:W-:Y:S01]  /*4080*/  @!UP1 UIADD3 UR32, UPT, UPT, UR7, 0x200, URZ ;  /* 0x0000020007209890 */ /* 0x000fe2000fffe0ff */
[----:B------:R-:W-:Y:S01]  /*4090*/  @!P4 IADD3 R9, P0, PT, R32, 0x580, RZ ;  /* 0x000005802009c810 */ /* 0x000fe20007f1e0ff */
[----:B------:R-:W-:Y:S05]  /*40a0*/  VOTEU.ALL UP1, P4 ;  /* 0x0000000000ff7886 */ /* 0x000fea0002020000 */
[----:B------:R-:W-:Y:S01]  /*40b0*/  IMAD.U32 R11, RZ, RZ, UR8 ;  /* 0x00000008ff0b7e24 */ /* 0x000fe2000f8e00ff */
[----:B------:R-:W-:Y:S01]  /*40c0*/  UPRMT UR8, UR37, 0x654, UR33 ;  /* 0x0000065425087896 */ /* 0x000fe20008000021 */
[----:B------:R-:W-:Y:S03]  /*40d0*/  IMAD.U32 R10, RZ, RZ, UR9 ;  /* 0x00000009ff0a7e24 */ /* 0x000fe6000f8e00ff */
[----:B------:R-:W-:Y:S02]  /*40e0*/  @!P4 R2UR UR15, R11 ;  /* 0x000000000b0fc2ca */ /* 0x000fe400000e0000 */
[----:B------:R-:W-:Y:S11]  /*40f0*/  @!P4 R2UR UR14, R10 ;  /* 0x000000000a0ec2ca */ /* 0x000ff600000e0000 */
[----:B------:R-:W-:Y:S02]  /*4100*/  @!UPT UIADD3 URZ, UPT, UPT, URZ, URZ, URZ ;  /* 0x000000fffffff290 */ /* 0x000fe4000fffe0ff */
[----:B------:R2:W-:Y:S01]  /*4110*/  @!UP1 UTMALDG.3D [UR32], [UR14], desc[UR10] ;  /* 0x00000a200e0095b4 */ /* 0x0005e20008011000 */
[----:B------:R3:W-:Y:S01]  /*4120*/  @!P4 SYNCS.ARRIVE.TRANS64.RED.A0TR RZ, [UR7+0x50], R0 ;  /* 0x00005000ffffc9a7 */ /* 0x0007e20008300407 */
[----:B------:R-:W-:Y:S01]  /*4130*/  SYNCS.ARRIVE.TRANS64.RED.A1T0 RZ, [UR8], RZ ;  /* 0x000000ffffff79a7 */ /* 0x000fe20008100408 */
[----:B---3--:R-:W-:Y:S01]  /*4140*/  @!P4 IMAD.X R0, RZ, RZ, R33, P0 ;  /* 0x000000ffff00c224 */ /* 0x008fe200000e0621 */
[----:B------:R-:W3:Y:S02]  /*4150*/  SYNCS.PHASECHK.TRANS64.TRYWAIT P2, [UR7+0x78], R12 ;  /* 0x0000780cff0075a7 */ /* 0x000ee40008041107 */
[----:B--23--:R-:W-:Y:S05]  /*4160*/  @!P2 BRA `(.L_x_74) ;  /* 0x000000740054a947 */ /* 0x00cfea0003800000 */
.L_x_157:
        /* <DEDUP_REMOVED lines=8> */
[----:B------:R-:W-:Y:S01]  /*41f0*/  @!UP1 UIADD3 UR24, UPT, UPT, UR7, 0x2200, URZ ;  /* 0x0000220007189890 */ /* 0x000fe2000fffe0ff */
[----:B------:R-:W-:Y:S01]  /*4200*/  VOTEU.ALL UP1, P4 ;  /* 0x0000000000ff7886 */ /* 0x000fe20002020000 */
[----:B------:R-:W-:Y:S01]  /*4210*/  UMOV UR27, UR35 ;  /* 0x00000023001b7c82 */ /* 0x000fe20008000000 */
[----:B------:R-:W-:Y:S02]  /*4220*/  UMOV UR28, UR36 ;  /* 0x00000024001c7c82 */ /* 0x000fe40008000000 */
[----:B------:R-:W-:Y:S01]  /*4230*/  IMAD.U32 R11, RZ, RZ, UR8 ;  /* 0x00000008ff0b7e24 */ /* 0x000fe2000f8e00ff */
[----:B------:R-:W-:Y:S01]  /*4240*/  UPRMT UR8, UR37, 0x654, UR25 ;  /* 0x0000065425087896 */ /* 0x000fe20008000019 */
[----:B------:R-:W-:Y:S02]  /*4250*/  IMAD.U32 R10, RZ, RZ, UR9 ;  /* 0x00000009ff0a7e24 */ /* 0x000fe4000f8e00ff */
[----:B------:R-:W-:Y:S01]  /*4260*/  @!P4 IMAD.X R20, RZ, RZ, R33, P0 ;  /* 0x000000ffff14c224 */ /* 0x000fe200000e0621 */
[----:B------:R-:W-:Y:S02]  /*4270*/  @!P4 R2UR UR15, R11 ;  /* 0x000000000b0fc2ca */ /* 0x000fe400000e0000 */
[----:B------:R-:W-:Y:S11]  /*4280*/  @!P4 R2UR UR14, R10 ;  /* 0x000000000a0ec2ca */ /* 0x000ff600000e0000 */
[----:B------:R-:W-:Y:S02]  /*4290*/  @!UPT UIADD3 URZ, UPT, UPT, URZ, URZ, URZ ;  /* 0x000000fffffff290 */ /* 0x000fe4000fffe0ff */
[----:B------:R2:W-:Y:S01]  /*42a0*/  @!UP1 UTMALDG.3D [UR24], [UR14], desc[UR10] ;  /* 0x00000a180e0095b4 */ /* 0x0005e20008011000 */
[----:B------:R2:W-:Y:S01]  /*42b0*/  @!P4 SYNCS.ARRIVE.TRANS64.RED.A0TR RZ, [UR7+0x58], R0 ;  /* 0x00005800ffffc9a7 */ /* 0x0005e20008300407 */
[----:B------:R-:W-:Y:S01]  /*42c0*/  SYNCS.ARRIVE.TRANS64.RED.A1T0 RZ, [UR8], RZ ;  /* 0x000000ffffff79a7 */ /* 0x000fe20008100408 */
[----:B------:R-:W3:Y:S02]  /*42d0*/  SYNCS.PHASECHK.TRANS64.TRYWAIT P2, [UR7+0x80], R12 ;  /* 0x0000800cff0075a7 */ /* 0x000ee40008041107 */
[----:B--23--:R-:W-:Y:S05]  /*42e0*/  @!P2 BRA `(.L_x_75) ;  /* 0x00000074000ca947 */ /* 0x00cfea0003800000 */
.L_x_159:
[----:B------:R-:W2:Y:S01]  /*42f0*/  LDC.64 R14, c[0x0][0xb10] ;  /* 0x0002c400ff0e7b82 */ /* 0x000ea20000000a00 */
[----:B------:R-:W-:Y:S01]  /*4300*/  @!P4 R2UR UR8, R20 ;  /* 0x000000001408c2ca */ /* 0x000fe200000e0000 */
[----:B------:R-:W-:Y:S01]  /*4310*/  VOTEU.ALL UP1, P4 ;  /* 0x0000000000ff7886 */ /* 0x000fe20002020000 */
[----:B------:R-:W-:Y:S01]  /*4320*/  @!P4 R2UR UR9, R21 ;  /* 0x000000001509c2ca */ /* 0x000fe200000e0000 */
[----:B------:R-:W-:Y:S01]  /*4330*/  UMOV UR10, 0x0 ;  /* 0x00000000000a7882 */ /* 0x000fe20000000000 */
[----:B------:R-:W-:Y:S03]  /*4340*/  UMOV UR11, 0x10000000 ;  /* 0x10000000000b7882 */ /* 0x000fe60000000000 */
[----:B------:R-:W3:Y:S01]  /*4350*/  LDC.64 R10, c[0x0][0xb18] ;  /* 0x0002c600ff0a7b82 */ /* 0x000ee20000000a00 */
[----:B------:R-:W-:Y:S01]  /*4360*/  @!UP1 UIADD3 UR18, UPT, UPT, UR34, 0x80, URZ ;  /* 0x0000008022129890 */ /* 0x000fe2000fffe0ff */
[----:B------:R-:W-:Y:S01]  /*4370*/  @P3 SHF.R.U32.HI R28, RZ, 0x10, R25 ;  /* 0x00000010ff1c3819 */ /* 0x000fe20000011619 */
[----:B------:R-:W-:Y:S01]  /*4380*/  @!UP1 UIADD3 UR16, UPT, UPT, UR7, 0x4200, URZ ;  /* 0x0000420007109890 */ /* 0x000fe2000fffe0ff */
[----:B------:R-:W-:Y:S01]  /*4390*/  VIADD R30, R30, 0x1 ;  /* 0x000000011e1e7836 */ /* 0x000fe20000000000 */
[----:B------:R-:W-:Y:S03]  /*43a0*/  VOTEU.ALL UP1, P4 ;  /* 0x0000000000ff7886 */ /* 0x000fe60002020000 */
[----:B------:R-:W5:Y:S01]  /*43b0*/  @!P1 LDC R0, c[0x0][0xb20] ;  /* 0x0002c800ff009b82 */ /* 0x000f620000000800 */
[----:B------:R-:W-:Y:S01]  /*43c0*/  UMOV UR19, UR35 ;  /* 0x0000002300137c82 */ /* 0x000fe20008000000 */
[----:B------:R-:W-:Y:S01]  /*43d0*/  IMAD.U32 R21, RZ, RZ, UR8 ;  /* 0x00000008ff157e24 */ /* 0x000fe2000f8e00ff */
[----:B------:R-:W-:Y:S05]  /*43e0*/  UMOV UR20, UR36 ;  /* 0x0000002400147c82 */ /* 0x000fea0008000000 */
[----:B-1----:R-:W1:Y:S01]  /*43f0*/  @!P1 LDC R3, c[0x0][0xb0c] ;  /* 0x0002c300ff039b82 */ /* 0x002e620000000800 */
[----:B------:R-:W-:Y:S01]  /*4400*/  IMAD.U32 R20, RZ, RZ, UR9 ;  /* 0x00000009ff147e24 */ /* 0x000fe2000f8e00ff */
[----:B------:R-:W-:Y:S01]  /*4410*/  UPRMT UR8, UR37, 0x654, UR17 ;  /* 0x0000065425087896 */ /* 0x000fe20008000011 */
[----:B------:R-:W-:Y:S03]  /*4420*/  @!P4 R2UR UR15, R21 ;  /* 0x00000000150fc2ca */ /* 0x000fe600000e0000 */
[----:B------:R-:W-:Y:S01]  /*4430*/  @!P4 R2UR UR14, R20 ;  /* 0x00000000140ec2ca */ /* 0x000fe200000e0000 */
[----:B------:R-:W-:Y:S11]  /*4440*/  @!P4 IMAD.MOV.U32 R20, RZ, RZ, 0x2000 ;  /* 0x00002000ff14c424 */ /* 0x000ff600078e00ff */
[----:B------:R-:W-:Y:S01]  /*4450*/  @!UPT UIADD3 URZ, UPT, UPT, URZ, URZ, URZ ;  /* 0x000000fffffff290 */ /* 0x000fe2000fffe0ff */
[----:B------:R1:W-:Y:S01]  /*4460*/  @!UP1 UTMALDG.3D [UR16], [UR14], desc[UR10] ;  /* 0x00000a100e0095b4 */ /* 0x0003e20008011000 */
[----:B------:R1:W-:Y:S02]  /*4470*/  @!P4 SYNCS.ARRIVE.TRANS64.RED.A0TR RZ, [UR7+0x60], R20 ;  /* 0x00006014ffffc9a7 */ /* 0x0003e40008300407 */
[----:B-1----:R-:W-:Y:S01]  /*4480*/  @!P1 ISETP.NE.AND P2, PT, R3, 0x1, PT ;  /* 0x000000010300980c */ /* 0x002fe20003f45270 */
[C---:B--2---:R-:W-:Y:S01]  /*4490*/  @!P1 IMAD.HI.U32 R14, R13.reuse, R14, RZ ;  /* 0x0000000e0d0e9227 */ /* 0x044fe200078e00ff */
[----:B---3--:R-:W-:Y:S03]  /*44a0*/  @!P1 ISETP.NE.AND P0, PT, R10, 0x1, PT ;  /* 0x000000010a00980c */ /* 0x008fe60003f05270 */
[C---:B------:R-:W-:Y:S01]  /*44b0*/  @!P1 IMAD.HI.U32 R11, R8.reuse, R11, RZ ;  /* 0x0000000b080b9227 */ /* 0x040fe200078e00ff */
[----:B------:R-:W-:Y:S04]  /*44c0*/  @!P1 SHF.R.U32.HI R14, RZ, R15, R14 ;  /* 0x0000000fff0e9219 */ /* 0x000fe8000001160e */
[----:B-----5:R-:W-:Y:S01]  /*44d0*/  @!P1 SHF.R.U32.HI R9, RZ, R0, R11 ;  /* 0x00000000ff099219 */ /* 0x020fe2000001160b */
[----:B------:R-:W-:Y:S01]  /*44e0*/  SYNCS.ARRIVE.TRANS64.RED.A1T0 RZ, [UR8], RZ ;  /* 0x000000ffffff79a7 */ /* 0x000fe20008100408 */
[----:B------:R-:W-:Y:S02]  /*44f0*/  @!P1 SEL R14, R13, R14, !P2 ;  /* 0x0000000e0d0e9207 */ /* 0x000fe40005000000 */
[----:B------:R-:W-:Y:S01]  /*4500*/  @!P1 SEL R9, R8, R9, !P0 ;  /* 0x0000000908099207 */ /* 0x000fe20004000000 */
[----:B------:R-:W1:Y:S04]  /*4510*/  SYNCS.PHASECHK.TRANS64.TRYWAIT P5, [UR7+0x88], R12 ;  /* 0x0000880cff0075a7 */ /* 0x000e6800080a1107 */
[----:B------:R-:W-:Y:S02]  /*4520*/  @!P1 IMAD.IADD R0, R9, 0x1, -R14 ;  /* 0x0000000109009824 */ /* 0x000fe400078e0a0e */
[----:B------:R-:W-:Y:S02]  /*4530*/  @!P1 IMAD.IADD R9, R14, 0x1, -R9 ;  /* 0x000000010e099824 */ /* 0x000fe400078e0a09 */
[----:B------:R-:W-:Y:S02]  /*4540*/  @!P1 IMAD R13, R0, R3, R13 ;  /* 0x00000003000d9224 */ /* 0x000fe400078e020d */
[----:B------:R-:W-:Y:S01]  /*4550*/  @!P1 IMAD R8, R9, R10, R8 ;  /* 0x0000000a09089224 */ /* 0x000fe200078e0208 */
[----:B-1----:R-:W-:Y:S06]  /*4560*/  @!P5 BRA `(.L_x_76) ;  /* 0x000000700084d947 */ /* 0x002fec0003800000 */
.L_x_161:
[----:B-1----:R-:W-:Y:S01]  /*4570*/  @!P4 IADD3 R3, P0, PT, R32, 0x580, RZ ;  /* 0x000005802003c810 */ /* 0x002fe20007f1e0ff */
[----:B------:R-:W-:Y:S01]  /*4580*/  VOTEU.ALL UP1, P4 ;  /* 0x0000000000ff7886 */ /* 0x000fe20002020000 */
[----:B------:R-:W-:Y:S01]  /*4590*/  UMOV UR18, 0x0 ;  /* 0x0000000000127882 */ /* 0x000fe20000000000 */
[----:B------:R-:W-:Y:S01]  /*45a0*/  UMOV UR19, 0x10000000 ;  /* 0x1000000000137882 */ /* 0x000fe20000000000 */
[----:B------:R-:W-:Y:S01]  /*45b0*/  @!P4 R2UR UR9, R3 ;  /* 0x000000000309c2ca */ /* 0x000fe200000e0000 */
[----:B------:R-:W-:Y:S01]  /*45c0*/  @!P4 IMAD.X R0, RZ, RZ, R33, P0 ;  /* 0x000000ffff00c224 */ /* 0x000fe200000e0621 */
[----:B------:R-:W-:Y:S01]  /*45d0*/  @!UP1 UIADD3 UR10, UPT, UPT, UR34, 0xc0, URZ ;  /* 0x000000c0220a9890 */ /* 0x000fe2000fffe0ff */
[----:B------:R-:W-:Y:S01]  /*45e0*/  ISETP.NE.AND P0, PT, R30, 0x2, PT ;  /* 0x000000021e00780c */ /* 0x000fe20003f05270 */
[----:B------:R-:W-:Y:S01]  /*45f0*/  UMOV UR11, UR35 ;  /* 0x00000023000b7c82 */ /* 0x000fe20008000000 */
[----:B------:R-:W-:Y:S01]  /*4600*/  UMOV UR12, UR36 ;  /* 0x00000024000c7c82 */ /* 0x000fe20008000000 */
[----:B------:R-:W-:Y:S01]  /*4610*/  @!P4 R2UR UR8, R0 ;  /* 0x000000000008c2ca */ /* 0x000fe200000e0000 */
[----:B------:R-:W-:Y:S01]  /*4620*/  IMAD.IADD R20, R8, 0x1, R147 ;  /* 0x0000000108147824 */ /* 0x000fe200078e0293 */
[----:B------:R-:W-:Y:S01]  /*4630*/  @P3 R2UR UR36, R28 ;  /* 0x000000001c2432ca */ /* 0x000fe200000e0000 */
[----:B------:R-:W-:Y:S01]  /*4640*/  IMAD.IADD R21, R13, 0x1, R170 ;  /* 0x000000010d157824 */ /* 0x000fe200078e02aa */
[----:B------:R-:W-:Y:S02]  /*4650*/  SEL R0, RZ, 0x1, P0 ;  /* 0x00000001ff007807 */ /* 0x000fe40000000000 */
[----:B------:R-:W-:Y:S01]  /*4660*/  LOP3.LUT R31, R31, 0x1, RZ, 0x3c, !PT ;  /* 0x000000011f1f7812 */ /* 0x000fe200078e3cff */
[----:B------:R-:W-:Y:S01]  /*4670*/  IMAD.U32 R10, RZ, RZ, UR9 ;  /* 0x00000009ff0a7e24 */ /* 0x000fe2000f8e00ff */
[----:B------:R-:W-:Y:S01]  /*4680*/  @!UP1 UIADD3 UR9, UPT, UPT, UR7, 0x68, URZ ;  /* 0x0000006807099890 */ /* 0x000fe2000fffe0ff */
[----:B------:R-:W-:Y:S02]  /*4690*/  LOP3.LUT R29, R29, R0, RZ, 0x3c, !PT ;  /* 0x000000001d1d7212 */ /* 0x000fe400078e3cff */
[----:B------:R-:W-:Y:S02]  /*46a0*/  SEL R30, R30, RZ, P0 ;  /* 0x000000ff1e1e7207 */ /* 0x000fe40000000000 */
[----:B------:R-:W-:Y:S01]  /*46b0*/  IMAD.U32 R11, RZ, RZ, UR8 ;  /* 0x00000008ff0b7e24 */ /* 0x000fe2000f8e00ff */
[----:B------:R-:W-:Y:S01]  /*46c0*/  @!P4 R2UR UR14, R10 ;  /* 0x000000000a0ec2ca */ /* 0x000fe200000e0000 */
[----:B------:R-:W-:Y:S01]  /*46d0*/  @!UP1 UIADD3 UR8, UPT, UPT, UR7, 0x6200, URZ ;  /* 0x0000620007089890 */ /* 0x000fe2000fffe0ff */
[----:B------:R-:W-:Y:S02]  /*46e0*/  VOTEU.ALL UP1, P4 ;  /* 0x0000000000ff7886 */ /* 0x000fe40002020000 */
[----:B------:R-:W-:Y:S11]  /*46f0*/  @!P4 R2UR UR15, R11 ;  /* 0x000000000b0fc2ca */ /* 0x000ff600000e0000 */
[----:B------:R-:W-:Y:S02]  /*4700*/  @!UPT UIADD3 URZ, UPT, UPT, URZ, URZ, URZ ;  /* 0x000000fffffff290 */ /* 0x000fe4000fffe0ff */
[----:B------:R2:W-:Y:S01]  /*4710*/  @!UP1 UTMALDG.3D [UR8], [UR14], desc[UR18] ;  /* 0x000012080e0095b4 */ /* 0x0005e20008011000 */
[----:B------:R2:W-:Y:S01]  /*4720*/  @!P4 SYNCS.ARRIVE.TRANS64.RED.A0TR RZ, [UR7+0x68], R23 ;  /* 0x00006817ffffc9a7 */ /* 0x0005e20008300407 */
[----:B------:R-:W-:Y:S01]  /*4730*/  UPLOP3.LUT UP1, UPT, UPT, UPT, UPT, 0x80, 0x8 ;  /* 0x000000000008789c */ /* 0x000fe20003f2f070 */
[----:B------:R-:W-:Y:S01]  /*4740*/  SYNCS.ARRIVE.TRANS64.RED.A1T0 RZ, [UR13], RZ ;  /* 0x000000ffffff79a7 */ /* 0x000fe2000810040d */
[----:B------:R-:W-:Y:S09]  /*4750*/  @P3 BRA `(.L_x_77) ;  /* 0xfffffff000943947 */ /* 0x000ff2000383ffff */
[----:B------:R-:W-:-:S04]  /*4760*/  SHF.L.U32 R3, R31, 0x1f, RZ ;  /* 0x0000001f1f037819 */ /* 0x000fc800000006ff */
[----:B------:R-:W1:Y:S02]  /*4770*/  SYNCS.PHASECHK.TRANS64.TRYWAIT P0, [UR7+0x70], R3 ;  /* 0x00007003ff0075a7 */ /* 0x000e640008001107 */
[----:B-1----:R-:W-:Y:S05]  /*4780*/  @!P0 BRA `(.L_x_78) ;  /* 0x0000007000148947 */ /* 0x002fea0003800000 */
.L_x_163:
[----:B------:R-:W3:Y:S02]  /*4790*/  SYNCS.PHASECHK.TRANS64.TRYWAIT P0, [UR7+0x78], R3 ;  /* 0x00007803ff0075a7 */ /* 0x000ee40008001107 */
[----:B---3--:R-:W-:Y:S05]  /*47a0*/  @!P0 BRA `(.L_x_79) ;  /* 0x0000007000248947 */ /* 0x008fea0003800000 */
.L_x_165:
[----:B------:R-:W3:Y:S02]  /*47b0*/  SYNCS.PHASECHK.TRANS64.TRYWAIT P0, [UR7+0x80], R3 ;  /* 0x00008003ff0075a7 */ /* 0x000ee40008001107 */
[----:B---3--:R-:W-:Y:S05]  /*47c0*/  @!P0 BRA `(.L_x_80) ;  /* 0x0000007000348947 */ /* 0x008fea0003800000 */
.L_x_167:
[----:B-1----:R-:W-:-:S07]  /*47d0*/  MOV R0, UR7 ;  /* 0x0000000700007c02 */ /* 0x002fce0008000f00 */
.L_x_81:
[----:B-1----:R-:W-:-:S04]  /*47e0*/  SHF.L.U32 R3, R31, 0x1f, RZ ;  /* 0x0000001f1f037819 */ /* 0x002fc800000006ff */
[----:B------:R1:W3:Y:S03]  /*47f0*/  SYNCS.PHASECHK.TRANS64.TRYWAIT P0, [R0+URZ+0x88], R3 ;  /* 0x00008803000075a7 */ /* 0x0002e600080011ff */
[----:B---3--:R-:W-:Y:S05]  /*4800*/  @!P0 NANOSLEEP.SYNCS 0x989680 ;  /* 0x009896800000895d */ /* 0x008fea0003900000 */
[----:B------:R-:W3:Y:S02]  /*4810*/  @!P0 SYNCS.PHASECHK.TRANS64 P0, [R0+URZ+0x88], R3 ;  /* 0x00008803000085a7 */ /* 0x000ee400080010ff */
[----:B--23--:R-:W-:Y:S05]  /*4820*/  @P0 EXIT ;  /* 0x000000000000094d */ /* 0x00cfea0003800000 */
[----:B------:R-:W-:Y:S05]  /*4830*/  BRA `(.L_x_81) ;  /* 0xfffffffc00e87947 */ /* 0x000fea000383ffff */
.L_x_66:
[----:B------:R-:W-:-:S06]  /*4840*/  UISETP.GE.AND UP1, UPT, UR8, 0x4, UPT ;  /* 0x000000040800788c */ /* 0x000fcc000bf26270 */
[----:B------:R-:W-:-:S13]  /*4850*/  PLOP3.LUT P0, PT, PT, PT, UP1, 0x80, 0x8 ;  /* 0x000000000008781c */ /* 0x000fda0003f0f018 */
[----:B------:R-:W-:Y:S05]  /*4860*/  @!P0 EXIT ;  /* 0x000000000000894d */ /* 0x000fea0003800000 */
[----:B------:R-:W-:Y:S01]  /*4870*/  BAR.SYNC.DEFER_BLOCKING 0x6, 0xa0 ;  /* 0x0182800000007b1d */ /* 0x000fe20000010000 */
[C---:B------:R-:W-:Y:S01]  /*4880*/  IMAD.SHL.U32 R3, R185.reuse, 0x40, RZ ;  /* 0x00000040b9037824 */ /* 0x040fe200078e00ff */
[C---:B------:R-:W-:Y:S01]  /*4890*/  LOP3.LUT R189, R185.reuse, 0x60, RZ, 0xc0, !PT ;  /* 0x00000060b9bd7812 */ /* 0x040fe200078ec0ff */
[C---:B------:R-:W-:Y:S01]  /*48a0*/  IMAD.SHL.U32 R172, R185.reuse, 0x8, RZ ;  /* 0x00000008b9ac7824 */ /* 0x040fe200078e00ff */
[C---:B------:R-:W-:Y:S01]  /*48b0*/  LOP3.LUT R187, R185.reuse, 0x2, RZ, 0xc0, !PT ;  /* 0x00000002b9bb7812 */ /* 0x040fe200078ec0ff */
[----:B------:R-:W-:Y:S01]  /*48c0*/  IMAD.U32 R79, R185, 0x10000, RZ ;  /* 0x00010000b94f7824 */ /* 0x000fe200078e00ff */
[----:B------:R-:W-:Y:S02]  /*48d0*/  UMOV UR49, 0x400 ;  /* 0x0000040000317882 */ /* 0x000fe40000000000 */
[----:B------:R-:W1:Y:S01]  /*48e0*/  LDC R177, c[0x0][0x370] ;  /* 0x0000dc00ffb17b82 */ /* 0x000e620000000800 */
[----:B------:R-:W-:Y:S01]  /*48f0*/  ULEA UR49, UR37, UR49, 0x18 ;  /* 0x0000003125317291 */ /* 0x000fe2000f8ec0ff */
[----:B------:R-:W-:Y:S01]  /*4900*/  LOP3.LUT R5, R3, 0x180, RZ, 0xc0, !PT ;  /* 0x0000018003057812 */ /* 0x000fe200078ec0ff */
[----:B------:R-:W-:Y:S01]  /*4910*/  HFMA2 R191, -RZ, RZ, 0, 0 ;  /* 0x00000000ffbf7431 */ /* 0x000fe200000001ff */
[----:B------:R-:W-:Y:S01]  /*4920*/  LOP3.LUT R79, R79, 0x600000, RZ, 0xc0, !PT ;  /* 0x006000004f4f7812 */ /* 0x000fe200078ec0ff */
[----:B------:R-:W-:Y:S01]  /*4930*/  UIADD3 UR4, UPT, UPT, UR49, 0x8200, URZ ;  /* 0x0000820031047890 */ /* 0x000fe2000fffe0ff */
[----:B------:R-:W-:Y:S01]  /*4940*/  LOP3.LUT R172, R5, 0x30, R172, 0xf8, !PT ;  /* 0x0000003005ac7812 */ /* 0x000fe200078ef8ac */
[----:B------:R-:W-:Y:S01]  /*4950*/  IMAD.MOV.U32 R76, RZ, RZ, RZ ;  /* 0x000000ffff4c7224 */ /* 0x000fe200078e00ff */
[----:B------:R-:W2:Y:S01]  /*4960*/  LDC R74, c[0x0][0xb0c] ;  /* 0x0002c300ff4a7b82 */ /* 0x000ea20000000800 */
[----:B------:R-:W-:-:S02]  /*4970*/  LOP3.LUT R185, R185, 0x4, RZ, 0xc0, !PT ;  /* 0x00000004b9b97812 */ /* 0x000fc400078ec0ff */
[----:B------:R-:W-:Y:S02]  /*4980*/  CS2R R182, SRZ ;  /* 0x0000000000b67805 */ /* 0x000fe4000001ff00 */
[----:B------:R-:W-:Y:S02]  /*4990*/  LOP3.LUT R172, R172, 0x1e40, R3, 0xf8, !PT ;  /* 0x00001e40acac7812 */ /* 0x000fe400078ef803 */
[----:B------:R-:W-:Y:S02]  /*49a0*/  CS2R R180, SRZ ;  /* 0x0000000000b47805 */ /* 0x000fe4000001ff00 */
[----:B------:R-:W-:Y:S01]  /*49b0*/  IADD3 R184, PT, PT, -R185, 0x2, RZ ;  /* 0x00000002b9b87810 */ /* 0x000fe20007ffe1ff */
[----:B------:R-:W-:Y:S01]  /*49c0*/  IMAD.MOV R176, RZ, RZ, -R187 ;  /* 0x000000ffffb07224 */ /* 0x000fe200078e0abb */
[----:B------:R-:W-:Y:S01]  /*49d0*/  MOV R188, UR4 ;  /* 0x0000000400bc7c02 */ /* 0x000fe20008000f00 */
[----:B------:R-:W4:Y:S01]  /*49e0*/  LDC R174, c[0x0][0xb20] ;  /* 0x0002c800ffae7b82 */ /* 0x000f220000000800 */
[----:B------:R-:W3:Y:S01]  /*49f0*/  LDS R0, [UR49+0x130] ;  /* 0x00013031ff007984 */ /* 0x000ee20008000800 */
[----:B------:R-:W-:Y:S01]  /*4a00*/  VIADD R186, R172, UR49 ;  /* 0x00000031acba7c36 */ /* 0x000fe20008000000 */
[----:B------:R-:W1:Y:S01]  /*4a10*/  LDCU.64 UR52, c[0x0][0x348] ;  /* 0x00006900ff3477ac */ /* 0x000e620008000a00 */
[----:B------:R-:W-:-:S02]  /*4a20*/  IMAD.MOV R175, RZ, RZ, -R185 ;  /* 0x000000ffffaf7224 */ /* 0x000fc400078e0ab9 */
[----:B------:R-:W-:Y:S01]  /*4a30*/  VIADD R186, R186, 0x200 ;  /* 0x00000200baba7836 */ /* 0x000fe20000000000 */
[----:B------:R-:W1:Y:S01]  /*4a40*/  LDCU.64 UR38, c[0x0][0x888] ;  /* 0x00011100ff2677ac */ /* 0x000e620008000a00 */
[----:B------:R-:W1:Y:S01]  /*4a50*/  LDC R73, c[0x0][0xb30] ;  /* 0x0002cc00ff497b82 */ /* 0x000e620000000800 */
[----:B------:R-:W1:Y:S01]  /*4a60*/  LDCU.64 UR44, c[0x0][0x890] ;  /* 0x00011200ff2c77ac */ /* 0x000e620008000a00 */
[----:B------:R-:W-:-:S06]  /*4a70*/  UIADD3 UR48, UPT, UPT, UR49, 0x200, URZ ;  /* 0x0000020031307890 */ /* 0x000fcc000fffe0ff */
[----:B------:R-:W1:Y:S08]  /*4a80*/  LDC.64 R168, c[0x0][0xb10] ;  /* 0x0002c400ffa87b82 */ /* 0x000e700000000a00 */
[----:B------:R-:W1:Y:S08]  /*4a90*/  LDC.64 R70, c[0x0][0xb18] ;  /* 0x0002c600ff467b82 */ /* 0x000e700000000a00 */
[----:B------:R-:W1:Y:S08]  /*4aa0*/  LDC.64 R68, c[0x0][0xb28] ;  /* 0x0002ca00ff447b82 */ /* 0x000e700000000a00 */
[----:B------:R-:W1:Y:S01]  /*4ab0*/  LDC.64 R166, c[0x0][0x8b0] ;  /* 0x00022c00ffa67b82 */ /* 0x000e620000000a00 */
[----:B---3--:R-:W-:-:S07]  /*4ac0*/  IMAD.IADD R79, R0, 0x1, R79 ;  /* 0x00000001004f7824 */ /* 0x008fce00078e024f */
[----:B------:R-:W3:Y:S08]  /*4ad0*/  LDC.64 R164, c[0x0][0x8a8] ;  /* 0x00022a00ffa47b82 */ /* 0x000ef00000000a00 */
[----:B--2-4-:R-:W1:Y:S02]  /*4ae0*/  LDC R178, c[0x0][0x374] ;  /* 0x0000dd00ffb27b82 */ /* 0x014e640000000800 */
.L_x_126:
[C---:B------:R-:W-:Y:S02]  /*4af0*/  LEA R0, R191.reuse, UR49, 0x3 ;  /* 0x00000031bf007c11 */ /* 0x040fe4000f8e18ff */
[----:B------:R-:W-:Y:S02]  /*4b00*/  SHF.L.U32 R3, R182, 0x1f, RZ ;  /* 0x0000001fb6037819 */ /* 0x000fe400000006ff */
[----:B------:R-:W-:Y:S02]  /*4b10*/  LEA R16, R191, UR49, 0x4 ;  /* 0x00000031bf107c11 */ /* 0x000fe4000f8e20ff */
[----:B------:R-:W2:Y:S02]  /*4b20*/  SYNCS.PHASECHK.TRANS64.TRYWAIT P0, [R0+URZ+0xa0], R3 ;  /* 0x0000a003000075a7 */ /* 0x000ea400080011ff */
[----:B-12---:R-:W-:Y:S05]  /*4b30*/  @!P0 BRA `(.L_x_82) ;  /* 0x0000006c00708947 */ /* 0x006fea0003800000 */
.L_x_168:
[----:B------:R-:W4:Y:S01]  /*4b40*/  LDC.64 R12, c[0x0][0xb10] ;  /* 0x0002c400ff0c7b82 */ /* 0x000f220000000a00 */
[----:B------:R-:W3:Y:S01]  /*4b50*/  LDS.128 R16, [R16+0x110] ;  /* 0x0001100010107984 */ /* 0x000ee20000000c00 */
[----:B-1----:R-:W-:Y:S01]  /*4b60*/  ISETP.NE.AND P1, PT, R73, 0x1, PT ;  /* 0x000000014900780c */ /* 0x002fe20003f25270 */
[----:B--2---:R-:W-:Y:S01]  /*4b70*/  VIADD R0, R0, 0xb0 ;  /* 0x000000b000007836 */ /* 0x004fe20000000000 */
[----:B------:R-:W-:Y:S04]  /*4b80*/  ISETP.GE.AND P0, PT, R72, 0x1, PT ;  /* 0x000000014800780c */ /* 0x000fe80003f06270 */
[----:B------:R-:W1:Y:S01]  /*4b90*/  LDC.64 R10, c[0x0][0xb18] ;  /* 0x0002c600ff0a7b82 */ /* 0x000e620000000a00 */
[----:B------:R-:W-:Y:S01]  /*4ba0*/  PRMT R0, RZ, 0x654, R0 ;  /* 0x00000654ff007816 */ /* 0x000fe20000000000 */
[----:B------:R-:W-:Y:S01]  /*4bb0*/  @!PT LDS RZ, [RZ] ;  /* 0x00000000fffff984 */ /* 0x000fe20000000800 */
[----:B------:R-:W-:Y:S01]  /*4bc0*/  @!PT LDS RZ, [RZ] ;  /* 0x00000000fffff984 */ /* 0x000fe20000000800 */
[----:B------:R-:W-:Y:S01]  /*4bd0*/  @!PT LDS RZ, [RZ] ;  /* 0x00000000fffff984 */ /* 0x000fe20000000800 */
[----:B------:R-:W-:Y:S01]  /*4be0*/  @!PT LDS RZ, [RZ] ;  /* 0x00000000fffff984 */ /* 0x000fe20000000800 */
[----:B------:R2:W-:Y:S06]  /*4bf0*/  MEMBAR.ALL.CTA ;  /* 0x0000000000007992 */ /* 0x0005ec0000008000 */
[----:B--2---:R-:W2:Y:S01]  /*4c00*/  FENCE.VIEW.ASYNC.S ;  /* 0x00000000000073c6 */ /* 0x004ea20000000000 */
[----:B------:R-:W1:Y:S08]  /*4c10*/  @!P1 LDC R14, c[0x0][0xb20] ;  /* 0x0002c800ff0e9b82 */ /* 0x000e700000000800 */
[----:B------:R-:W1:Y:S01]  /*4c20*/  @!P1 LDC R9, c[0x0][0xb0c] ;  /* 0x0002c300ff099b82 */ /* 0x000e620000000800 */
[----:B--2---:R2:W-:Y:S01]  /*4c30*/  SYNCS.ARRIVE.TRANS64.RED.A1T0 RZ, [R0+URZ], RZ ;  /* 0x000000ff00ff79a7 */ /* 0x0045e200081004ff */
[----:B---3--:R-:W-:Y:S04]  /*4c40*/  LOP3.LUT P4, RZ, R18, 0x1, RZ, 0xc0, !PT ;  /* 0x0000000112ff7812 */ /* 0x008fe8000788c0ff */
[----:B------:R-:W-:Y:S09]  /*4c50*/  P2R R190, PR, RZ, 0x10 ;  /* 0x00000010ffbe7803 */ /* 0x000ff20000000000 */
[----:B------:R-:W-:Y:S02]  /*4c60*/  @P4 MOV R77, R16 ;  /* 0x00000010004d4202 */ /* 0x000fe40000000f00 */
[----:B------:R-:W-:Y:S01]  /*4c70*/  @P4 LOP3.LUT R75, R17, 0xffff, RZ, 0xc0, !PT ;  /* 0x0000ffff114b4812 */ /* 0x000fe200078ec0ff */
[----:B--2-4-:R-:W-:Y:S06]  /*4c80*/  @!P0 BRA `(.L_x_83) ;  /* 0x0000000000a48947 */ /* 0x014fec0003800000 */
[----:B------:R-:W-:Y:S01]  /*4c90*/  IMAD.HI.U32 R23, R178, R71, RZ ;  /* 0x00000047b2177227 */ /* 0x000fe200078e00ff */
[----:B------:R-:W-:Y:S02]  /*4ca0*/  ISETP.NE.AND P0, PT, R70, 0x1, PT ;  /* 0x000000014600780c */ /* 0x000fe40003f05270 */
[----:B------:R-:W-:Y:S01]  /*4cb0*/  ISETP.NE.AND P2, PT, R72, 0x1, PT ;  /* 0x000000014800780c */ /* 0x000fe20003f45270 */
[----:B------:R-:W-:Y:S01]  /*4cc0*/  IMAD.HI.U32 R22, R177, R168, RZ ;  /* 0x000000a8b1167227 */ /* 0x000fe200078e00ff */
[----:B------:R-:W-:Y:S02]  /*4cd0*/  SHF.R.U32.HI R23, RZ, R174, R23 ;  /* 0x000000aeff177219 */ /* 0x000fe40000011617 */
[----:B------:R-:W-:Y:S01]  /*4ce0*/  ISETP.NE.AND P3, PT, R74, 0x1, PT ;  /* 0x000000014a00780c */ /* 0x000fe20003f65270 */
[----:B------:R-:W-:Y:S01]  /*4cf0*/  IMAD.HI.U32 R26, R77, R168, RZ ;  /* 0x000000a84d1a7227 */ /* 0x000fe200078e00ff */
[----:B------:R-:W-:Y:S02]  /*4d00*/  SHF.R.U32.HI R22, RZ, R169, R22 ;  /* 0x000000a9ff167219 */ /* 0x000fe40000011616 */
[----:B------:R-:W-:Y:S01]  /*4d10*/  SEL R3, R178, R23, !P0 ;  /* 0x00000017b2037207 */ /* 0x000fe20004000000 */
[----:B------:R-:W-:Y:S01]  /*4d20*/  IMAD.HI.U32 R23, R75, R71, RZ ;  /* 0x000000474b177227 */ /* 0x000fe200078e00ff */
[----:B------:R-:W-:Y:S02]  /*4d30*/  SEL R7, R177, R22, !P3 ;  /* 0x00000016b1077207 */ /* 0x000fe40005800000 */
[----:B------:R-:W-:Y:S01]  /*4d40*/  SHF.R.U32.HI R26, RZ, R169, R26 ;  /* 0x000000a9ff1a7219 */ /* 0x000fe2000001161a */
[-C--:B------:R-:W-:Y:S04]  /*4d50*/  IMAD.HI.U32 R22, R3, R68.reuse, RZ ;  /* 0x0000004403167227 */ /* 0x080fe800078e00ff */
[----:B------:R-:W-:Y:S01]  /*4d60*/  IMAD.HI.U32 R24, R7, R68, RZ ;  /* 0x0000004407187227 */ /* 0x000fe200078e00ff */
[-C--:B------:R-:W-:Y:S02]  /*4d70*/  @P2 SHF.R.U32.HI R3, RZ, R69.reuse, R22 ;  /* 0x00000045ff032219 */ /* 0x080fe40000011616 */
[----:B------:R-:W-:Y:S02]  /*4d80*/  SHF.R.U32.HI R22, RZ, R174, R23 ;  /* 0x000000aeff167219 */ /* 0x000fe40000011617 */
[----:B------:R-:W-:Y:S01]  /*4d90*/  @P2 SHF.R.U32.HI R7, RZ, R69, R24 ;  /* 0x00000045ff072219 */ /* 0x000fe20000011618 */
[C---:B------:R-:W-:Y:S01]  /*4da0*/  IMAD R2, R72.reuse, R3, RZ ;  /* 0x0000000348027224 */ /* 0x040fe200078e02ff */
[----:B------:R-:W-:Y:S02]  /*4db0*/  SEL R5, R75, R22, !P0 ;  /* 0x000000164b057207 */ /* 0x000fe40004000000 */
[----:B------:R-:W-:Y:S01]  /*4dc0*/  SEL R3, R77, R26, !P3 ;  /* 0x0000001a4d037207 */ /* 0x000fe20005800000 */
[----:B------:R-:W-:Y:S01]  /*4dd0*/  IMAD R4, R72, R7, RZ ;  /* 0x0000000748047224 */ /* 0x000fe200078e02ff */
[C---:B------:R-:W-:Y:S01]  /*4de0*/  ISETP.GE.AND P0, PT, R5.reuse, R2, PT ;  /* 0x000000020500720c */ /* 0x040fe20003f06270 */
[----:B------:R-:W-:Y:S03]  /*4df0*/  IMAD.HI.U32 R6, R5, R68, RZ ;  /* 0x0000004405067227 */ /* 0x000fe600078e00ff */
[----:B------:R-:W-:Y:S01]  /*4e00*/  ISETP.GE.OR P0, PT, R3, R4, P0 ;  /* 0x000000040300720c */ /* 0x000fe20000706670 */
[----:B------:R-:W-:Y:S01]  /*4e10*/  IMAD.MOV R4, RZ, RZ, -R3 ;  /* 0x000000ffff047224 */ /* 0x000fe200078e0a03 */
[-C--:B------:R-:W-:Y:S03]  /*4e20*/  SHF.R.U32.HI R6, RZ, R69.reuse, R6 ;  /* 0x00000045ff067219 */ /* 0x080fe60000011606 */
[----:B------:R-:W-:Y:S01]  /*4e30*/  IMAD R77, R74, R4, R77 ;  /* 0x000000044a4d7224 */ /* 0x000fe200078e024d */
[----:B------:R-:W-:Y:S05]  /*4e40*/  SEL R15, R5, R6, !P2 ;  /* 0x00000006050f7207 */ /* 0x000fea0005000000 */
[----:B------:R-:W-:Y:S02]  /*4e50*/  IMAD.MOV R6, RZ, RZ, -R15 ;  /* 0x000000ffff067224 */ /* 0x000fe400078e0a0f */
[C---:B------:R-:W-:Y:S04]  /*4e60*/  @!P0 IMAD.HI.U32 R2, R3.reuse, R68, RZ ;  /* 0x0000004403028227 */ /* 0x040fe800078e00ff */
[----:B------:R-:W-:Y:S01]  /*4e70*/  IMAD R6, R72, R6, R5 ;  /* 0x0000000648067224 */ /* 0x000fe200078e0205 */
[----:B------:R-:W-:Y:S04]  /*4e80*/  @!P0 SHF.R.U32.HI R2, RZ, R69, R2 ;  /* 0x00000045ff028219 */ /* 0x000fe80000011602 */
[----:B------:R-:W-:Y:S02]  /*4e90*/  @!P0 SEL R0, R3, R2, !P2 ;  /* 0x0000000203008207 */ /* 0x000fe40005000000 */
[----:B------:R-:W-:Y:S02]  /*4ea0*/  IADD3 R2, PT, PT, -R5, RZ, RZ ;  /* 0x000000ff05027210 */ /* 0x000fe40007ffe1ff */
[----:B------:R-:W-:Y:S01]  /*4eb0*/  @!P0 IADD3 R8, PT, PT, R15, -R0, RZ ;  /* 0x800000000f088210 */ /* 0x000fe20007ffe0ff */
[----:B------:R-:W-:Y:S02]  /*4ec0*/  @!P0 IMAD R0, R7, R6, R0 ;  /* 0x0000000607008224 */ /* 0x000fe400078e0200 */
[----:B------:R-:W-:Y:S02]  /*4ed0*/  IMAD R75, R70, R2, R75 ;  /* 0x00000002464b7224 */ /* 0x000fe400078e024b */
[----:B------:R-:W-:Y:S02]  /*4ee0*/  @!P0 IMAD R5, R8, R72, R3 ;  /* 0x0000004808058224 */ /* 0x000fe400078e0203 */
[----:B------:R-:W-:Y:S04]  /*4ef0*/  @!P0 IMAD.MOV.U32 R3, RZ, RZ, R0 ;  /* 0x000000ffff038224 */ /* 0x000fe800078e0000 */
[----:B------:R-:W-:Y:S02]  /*4f00*/  IMAD R77, R3, R74, R77 ;  /* 0x0000004a034d7224 */ /* 0x000fe400078e024d */
[----:B------:R-:W-:Y:S07]  /*4f10*/  IMAD R75, R5, R70, R75 ;  /* 0x00000046054b7224 */ /* 0x000fee00078e024b */
.L_x_83:
[----:B-1----:R-:W-:Y:S01]  /*4f20*/  @!P1 ISETP.NE.AND P0, PT, R10, 0x1, PT ;  /* 0x000000010a00980c */ /* 0x002fe20003f05270 */
[----:B------:R-:W-:Y:S01]  /*4f30*/  @!P1 IMAD.HI.U32 R0, R77, R12, RZ ;  /* 0x0000000c4d009227 */ /* 0x000fe200078e00ff */
[----:B------:R-:W-:Y:S01]  /*4f40*/  @!P1 ISETP.NE.AND P2, PT, R9, 0x1, PT ;  /* 0x000000010900980c */ /* 0x000fe20003f45270 */
[----:B------:R-:W-:Y:S01]  /*4f50*/  ULOP3.LUT UP0, URZ, UR48, 0x1b0, URZ, 0xc0, !UPT ;  /* 0x000001b030ff7892 */ /* 0x000fe2000f80c0ff */
[----:B------:R-:W-:Y:S01]  /*4f60*/  R2UR UR42, R21 ;  /* 0x00000000152a72ca */ /* 0x000fe200000e0000 */
[----:B------:R-:W-:Y:S01]  /*4f70*/  @!P1 IMAD.HI.U32 R3, R75, R11, RZ ;  /* 0x0000000b4b039227 */ /* 0x000fe200078e00ff */
[----:B------:R-:W-:Y:S02]  /*4f80*/  @!P1 SHF.R.U32.HI R0, RZ, R13, R0 ;  /* 0x0000000dff009219 */ /* 0x000fe40000011600 */
[----:B------:R-:W-:Y:S01]  /*4f90*/  R2UR UR41, R20 ;  /* 0x00000000142972ca */ /* 0x000fe200000e0000 */
[----:B------:R-:W-:Y:S01]  /*4fa0*/  VIADD R191, R191, 0x1 ;  /* 0x00000001bfbf7836 */ /* 0x000fe20000000000 */
[----:B------:R-:W-:Y:S02]  /*4fb0*/  @!P1 SHF.R.U32.HI R2, RZ, R14, R3 ;  /* 0x0000000eff029219 */ /* 0x000fe40000011603 */
[----:B------:R-:W-:Y:S02]  /*4fc0*/  @!P1 SEL R3, R77, R0, !P2 ;  /* 0x000000004d039207 */ /* 0x000fe40005000000 */
[----:B------:R-:W-:Y:S02]  /*4fd0*/  @!P1 SEL R2, R75, R2, !P0 ;  /* 0x000000024b029207 */ /* 0x000fe40004000000 */
[----:B------:R-:W-:Y:S01]  /*4fe0*/  @P4 SHF.R.U32.HI R179, RZ, 0x10, R17 ;  /* 0x00000010ffb34819 */ /* 0x000fe20000011611 */
[----:B------:R-:W-:Y:S02]  /*4ff0*/  USHF.L.U32 UR42, UR42, 0x7, URZ ;  /* 0x000000072a2a7899 */ /* 0x000fe400080006ff */
[----:B------:R-:W-:Y:S02]  /*5000*/  @!P1 IMAD.IADD R0, R2, 0x1, -R3 ;  /* 0x0000000102009824 */ /* 0x000fe400078e0a03 */
[----:B------:R-:W-:Y:S01]  /*5010*/  @!P1 IMAD.IADD R2, R3, 0x1, -R2 ;  /* 0x0000000103029824 */ /* 0x000fe200078e0a02 */
[----:B------:R-:W-:Y:S01]  /*5020*/  USHF.L.U32 UR41, UR41, 0x8, URZ ;  /* 0x0000000829297899 */ /* 0x000fe200080006ff */
[----:B------:R-:W-:Y:S02]  /*5030*/  @!P1 IMAD R77, R0, R9, R77 ;  /* 0x00000009004d9224 */ /* 0x000fe400078e024d */
[----:B------:R-:W-:Y:S01]  /*5040*/  @!P1 IMAD R75, R2, R10, R75 ;  /* 0x0000000a024b9224 */ /* 0x000fe200078e024b */
[----:B------:R-:W-:Y:S08]  /*5050*/  BRA.U !UP0, `(.L_x_84) ;  /* 0x0000000108407547 */ /* 0x000ff0000b800000 */
[----:B------:R-:W1:Y:S01]  /*5060*/  LDCU.64 UR8, c[0x4][0x88] ;  /* 0x01001100ff0877ac */ /* 0x000e620008000a00 */
[----:B------:R-:W-:Y:S01]  /*5070*/  MOV R3, 0x0 ;  /* 0x0000000000037802 */ /* 0x000fe20000000f00 */
[----:B------:R-:W-:Y:S02]  /*5080*/  HFMA2 R12, -RZ, RZ, 0, 5.9604644775390625e-08 ;  /* 0x00000001ff0c7431 */ /* 0x000fe400000001ff */
[----:B------:R-:W-:Y:S02]  /*5090*/  IMAD.MOV.U32 R8, RZ, RZ, 0x70 ;  /* 0x00000070ff087424 */ /* 0x000fe400078e00ff */
[----:B------:R-:W-:Y:S01]  /*50a0*/  IMAD.MOV.U32 R13, RZ, RZ, RZ ;  /* 0x000000ffff0d7224 */ /* 0x000fe200078e00ff */
[----:B------:R-:W2:Y:S01]  /*50b0*/  LDCU.64 UR6, c[0x4][0x90] ;  /* 0x01001200ff0677ac */ /* 0x000ea20008000a00 */
[----:B------:R-:W3:Y:S01]  /*50c0*/  LDC.64 R2, c[0x4][R3] ;  /* 0x0100000003027b82 */ /* 0x000ee20000000a00 */
[----:B------:R-:W4:Y:S01]  /*50d0*/  LDCU.64 UR4, c[0x4][0x8] ;  /* 0x01000100ff0477ac */ /* 0x000f220008000a00 */
[----:B-1----:R-:W-:Y:S01]  /*50e0*/  MOV R5, UR9 ;  /* 0x0000000900057c02 */ /* 0x002fe20008000f00 */
[----:B------:R-:W-:Y:S01]  /*50f0*/  IMAD.U32 R4, RZ, RZ, UR8 ;  /* 0x00000008ff047e24 */ /* 0x000fe2000f8e00ff */
[----:B--2---:R-:W-:Y:S01]  /*5100*/  MOV R7, UR7 ;  /* 0x0000000700077c02 */ /* 0x004fe20008000f00 */
[----:B------:R-:W-:Y:S01]  /*5110*/  IMAD.U32 R6, RZ, RZ, UR6 ;  /* 0x00000006ff067e24 */ /* 0x000fe2000f8e00ff */
[----:B----4-:R-:W-:Y:S01]  /*5120*/  MOV R11, UR5 ;  /* 0x00000005000b7c02 */ /* 0x010fe20008000f00 */
[----:B------:R-:W-:Y:S02]  /*5130*/  IMAD.U32 R10, RZ, RZ, UR4 ;  /* 0x00000004ff0a7e24 */ /* 0x000fe4000f8e00ff */
[----:B------:R-:W-:Y:S07]  /*5140*/  LEPC R20, `(.L_x_84) ;  /* 0x000000001014794e */ /* 0x000fee0000000000 */
[----:B---3-5:R-:W-:Y:S05]  /*5150*/  CALL.ABS.NOINC R2 ;  /* 0x0000000002007343 */ /* 0x028fea0003c00000 */
.L_x_84:
[----:B------:R-:W-:Y:S01]  /*5160*/  LOP3.LUT P0, RZ, R188, 0x1b0, RZ, 0xc0, !PT ;  /* 0x000001b0bcff7812 */ /* 0x000fe2000780c0ff */
[----:B------:R-:W-:Y:S11]  /*5170*/  BSSY.RECONVERGENT B6, `(.L_x_85) ;  /* 0x0000013000067945 */ /* 0x000ff60003800200 */
[----:B------:R-:W-:Y:S01]  /*5180*/  @!UPT UIADD3 URZ, UPT, UPT, URZ, URZ, URZ ;  /* 0x000000fffffff290 */ /* 0x000fe2000fffe0ff */
[----:B------:R-:W-:Y:S05]  /*5190*/  @!P0 BRA `(.L_x_86) ;  /* 0x0000000000408947 */ /* 0x000fea0003800000 */
        /* <DEDUP_REMOVED lines=16> */
.L_x_86:
[----:B------:R-:W-:Y:S05]  /*52a0*/  BSYNC.RECONVERGENT B6 ;  /* 0x0000000000067941 */ /* 0x000fea0003800200 */
.L_x_85:
[----:B------:R-:W-:Y:S01]  /*52b0*/  ISETP.NE.U32.AND P4, PT, R166, RZ, PT ;  /* 0x000000ffa600720c */ /* 0x000fe20003f85070 */
[----:B------:R-:W-:Y:S01]  /*52c0*/  UISETP.NE.AND UP2, UPT, UR50, URZ, UPT ;  /* 0x000000ff3200728c */ /* 0x000fe2000bf45270 */
[----:B------:R-:W-:Y:S01]  /*52d0*/  ISETP.NE.U32.AND P2, PT, RZ, UR38, PT ;  /* 0x00000026ff007c0c */ /* 0x000fe2000bf45070 */
[----:B------:R-:W-:Y:S01]  /*52e0*/  UISETP.NE.U32.AND UP1, UPT, UR44, URZ, UPT ;  /* 0x000000ff2c00728c */ /* 0x000fe2000bf25070 */
[----:B------:R-:W-:Y:S01]  /*52f0*/  ISETP.NE.AND.EX P4, PT, R167, RZ, PT, P4 ;  /* 0x000000ffa700720c */ /* 0x000fe20003f85340 */
[----:B------:R-:W-:Y:S01]  /*5300*/  UPLOP3.LUT UP0, UPT, UPT, UPT, UPT, 0x40, 0x4 ;  /* 0x000000000004789c */ /* 0x000fe20003f0e870 */
[----:B------:R-:W-:Y:S01]  /*5310*/  ISETP.NE.AND.EX P2, PT, RZ, UR39, PT, P2 ;  /* 0x00000027ff007c0c */ /* 0x000fe2000bf45320 */
[----:B------:R-:W-:Y:S01]  /*5320*/  UISETP.NE.AND.EX UP1, UPT, UR45, URZ, UPT, UP1 ;  /* 0x000000ff2d00728c */ /* 0x000fe2000bf25310 */
[----:B------:R-:W-:Y:S04]  /*5330*/  PLOP3.LUT P1, PT, PT, PT, UP2, 0x80, 0x8 ;  /* 0x000000000008781c */ /* 0x000fe80003f2f028 */
[----:B------:R-:W-:Y:S06]  /*5340*/  @UP2 UPLOP3.LUT UP0, UPT, UPT, UPT, UP1, 0x80, 0x8 ;  /* 0x000000000008289c */ /* 0x000fec0003f0f010 */
[----:B------:R-:W-:Y:S01]  /*5350*/  PLOP3.LUT P0, PT, PT, PT, UP0, 0x80, 0x8 ;  /* 0x000000000008781c */ /* 0x000fe20003f0f008 */
[----:B------:R-:W-:Y:S01]  /*5360*/  @!UPT UIADD3 URZ, UPT, UPT, URZ, URZ, URZ ;  /* 0x000000fffffff290 */ /* 0x000fe2000fffe0ff */
[----:B------:R-:W-:Y:S11]  /*5370*/  BRA.U !UP1, `(.L_x_87) ;  /* 0x0000000109387547 */ /* 0x000ff6000b800000 */
[----:B------:R-:W-:Y:S01]  /*5380*/  UISETP.NE.U32.AND UP0, UPT, UR38, URZ, UPT ;  /* 0x000000ff2600728c */ /* 0x000fe2000bf05070 */
[----:B------:R-:W-:Y:S02]  /*5390*/  HFMA2 R0, -RZ, RZ, 0, 5.9604644775390625e-08 ;  /* 0x00000001ff007431 */ /* 0x000fe400000001ff */
[----:B------:R-:W-:Y:S01]  /*53a0*/  IMAD.MOV.U32 R171, RZ, RZ, 0x1 ;  /* 0x00000001ffab7424 */ /* 0x000fe200078e00ff */
[----:B------:R-:W-:Y:S06]  /*53b0*/  UISETP.NE.AND.EX UP0, UPT, UR39, URZ, UPT, UP0 ;  /* 0x000000ff2700728c */ /* 0x000fec000bf05300 */
[----:B------:R-:W-:Y:S05]  /*53c0*/  PLOP3.LUT P3, PT, PT, PT, UP0, 0x80, 0x8 ;  /* 0x000000000008781c */ /* 0x000fea0003f6f008 */
[----:B------:R-:W1:Y:S01]  /*53d0*/  @UP0 LDCU.64 UR6, c[0x0][0x888] ;  /* 0x00011100ff0607ac */ /* 0x000e620008000a00 */
[----:B------:R-:W-:Y:S07]  /*53e0*/  @UP0 UIMAD UR4, UR36, UR44, URZ ;  /* 0x0000002c240402a4 */ /* 0x000fee000f8e02ff */
[----:B------:R-:W-:Y:S01]  /*53f0*/  @!P3 PRMT R171, R0, 0x7610, R171 ;  /* 0x0000761000abb816 */ /* 0x000fe200000000ab */
[----:B-1----:R-:W-:Y:S03]  /*5400*/  @UP0 UIMAD.WIDE UR6, UR4, 0x4, UR6 ;  /* 0x00000004040608a5 */ /* 0x002fe6000f8e0206 */
[----:B------:R-:W1:Y:S03]  /*5410*/  @!UP0 LDCU UR4, c[0x0][0x880] ;  /* 0x00011000ff0487ac */ /* 0x000e660008000800 */
[----:B------:R-:W-:Y:S01]  /*5420*/  IMAD.U32 R2, RZ, RZ, UR6 ;  /* 0x00000006ff027e24 */ /* 0x000fe2000f8e00ff */
[----:B------:R-:W-:Y:S05]  /*5430*/  MOV R3, UR7 ;  /* 0x0000000700037c02 */ /* 0x000fea0008000f00 */
[----:B-----5:R2:W5:Y:S02]  /*5440*/  @P3 LDG.E R81, desc[UR46][R2.64] ;  /* 0x0000002e02513981 */ /* 0x020564000c1e1900 */
[----:B-12---:R-:W-:Y:S02]  /*5450*/  @!P3 IMAD.U32 R81, RZ, RZ, UR4 ;  /* 0x00000004ff51be24 */ /* 0x006fe4000f8e00ff */
.L_x_87:
[----:B------:R-:W-:Y:S05]  /*5460*/  @!P4 BRA `(.L_x_88) ;  /* 0x000000000020c947 */ /* 0x000fea0003800000 */
[----:B------:R-:W-:Y:S04]  /*5470*/  ISETP.NE.U32.AND P3, PT, R164, RZ, PT ;  /* 0x000000ffa400720c */ /* 0x000fe80003f65070 */
[----:B------:R-:W-:Y:S11]  /*5480*/  ISETP.NE.AND.EX P3, PT, R165, RZ, PT, P3 ;  /* 0x000000ffa500720c */ /* 0x000ff60003f65330 */
[----:B------:R-:W-:Y:S02]  /*5490*/  @!UPT UIADD3 URZ, UPT, UPT, URZ, URZ, URZ ;  /* 0x000000fffffff290 */ /* 0x000fe4000fffe0ff */
[----:B------:R-:W1:Y:S01]  /*54a0*/  @P3 LDC.64 R2, c[0x0][0x8a8] ;  /* 0x00022a00ff023b82 */ /* 0x000e620000000a00 */
[----:B------:R-:W-:Y:S04]  /*54b0*/  @P3 IMAD R0, R166, UR36, RZ ;  /* 0x00000024a6003c24 */ /* 0x000fe8000f8e02ff */
[----:B-1----:R-:W-:Y:S05]  /*54c0*/  @P3 IMAD.WIDE R2, R0, 0x4, R2 ;  /* 0x0000000400023825 */ /* 0x002fea00078e0202 */
[----:B-----5:R1:W5:Y:S02]  /*54d0*/  @P3 LDG.E R78, desc[UR46][R2.64] ;  /* 0x0000002e024e3981 */ /* 0x020364000c1e1900 */
[----:B-1----:R-:W2:Y:S02]  /*54e0*/  @!P3 LDC R78, c[0x0][0x8a0] ;  /* 0x00022800ff4ebb82 */ /* 0x002ea40000000800 */
.L_x_88:
[----:B-----5:R-:W-:Y:S01]  /*54f0*/  FSETP.NEU.AND P4, PT, R81, RZ, PT ;  /* 0x000000ff5100720b */ /* 0x020fe20003f8d000 */
[----:B------:R-:W-:Y:S01]  /*5500*/  BSSY B1, `(.L_x_89) ;  /* 0x0000047000017945 */ /* 0x000fe20003800000 */
[----:B------:R-:W-:Y:S01]  /*5510*/  SEL R5, RZ, 0xffffffff, P2 ;  /* 0xffffffffff057807 */ /* 0x000fe20001000000 */
[----:B------:R-:W-:Y:S01]  /*5520*/  IMAD.MOV.U32 R196, RZ, RZ, 0x1 ;  /* 0x00000001ffc47424 */ /* 0x000fe200078e00ff */
[----:B------:R-:W-:Y:S01]  /*5530*/  LOP3.LUT P3, RZ, R171, 0xff, RZ, 0xc0, !PT ;  /* 0x000000ffabff7812 */ /* 0x000fe2000786c0ff */
[C---:B------:R-:W-:Y:S01]  /*5540*/  IMAD R80, R76.reuse, 0x100, R79 ;  /* 0x000001004c507824 */ /* 0x040fe200078e024f */
[----:B------:R-:W-:Y:S02]  /*5550*/  @P1 SEL R0, RZ, 0xffffffff, P4 ;  /* 0xffffffffff001807 */ /* 0x000fe40002000000 */
[----:B------:R-:W-:Y:S02]  /*5560*/  CS2R R162, SRZ ;  /* 0x0000000000a27805 */ /* 0x000fe4000001ff00 */
[----:B------:R-:W-:Y:S02]  /*5570*/  LEA R3, R181, UR49, 0x3 ;  /* 0x00000031b5037c11 */ /* 0x000fe4000f8e18ff */
[----:B------:R-:W-:Y:S02]  /*5580*/  CS2R R160, SRZ ;  /* 0x0000000000a07805 */ /* 0x000fe4000001ff00 */
[----:B------:R-:W-:Y:S02]  /*5590*/  @P0 SEL R0, R5, R0, !P3 ;  /* 0x0000000005000207 */ /* 0x000fe40005800000 */
[----:B------:R-:W-:Y:S02]  /*55a0*/  CS2R R158, SRZ ;  /* 0x00000000009e7805 */ /* 0x000fe4000001ff00 */
[----:B------:R-:W-:Y:S02]  /*55b0*/  LEA R193, R76, UR49, 0x3 ;  /* 0x000000314cc17c11 */ /* 0x000fe4000f8e18ff */
[----:B------:R-:W-:Y:S02]  /*55c0*/  CS2R R156, SRZ ;  /* 0x00000000009c7805 */ /* 0x000fe4000001ff00 */
[----:B------:R-:W-:Y:S02]  /*55d0*/  @P1 LOP3.LUT R0, R0, 0x1, RZ, 0xc0, !PT ;  /* 0x0000000100001812 */ /* 0x000fe400078ec0ff */
[----:B------:R-:W-:Y:S02]  /*55e0*/  CS2R R154, SRZ ;  /* 0x00000000009a7805 */ /* 0x000fe4000001ff00 */
[----:B------:R-:W-:Y:S02]  /*55f0*/  SHF.L.U32 R2, R183, 0x1f, RZ ;  /* 0x0000001fb7027819 */ /* 0x000fe400000006ff */
[----:B------:R-:W-:Y:S02]  /*5600*/  CS2R R152, SRZ ;  /* 0x0000000000987805 */ /* 0x000fe4000001ff00 */
[----:B------:R-:W-:Y:S02]  /*5610*/  ISETP.NE.U32.OR P6, PT, R0, 0x1, !P1 ;  /* 0x000000010000780c */ /* 0x000fe40004fc5470 */
[----:B------:R-:W-:Y:S02]  /*5620*/  CS2R R150, SRZ ;  /* 0x0000000000967805 */ /* 0x000fe4000001ff00 */
[----:B------:R-:W-:Y:S02]  /*5630*/  PLOP3.LUT P2, PT, PT, PT, UP1, 0x80, 0x8 ;  /* 0x000000000008781c */ /* 0x000fe40003f4f018 */
[----:B------:R-:W-:Y:S02]  /*5640*/  CS2R R148, SRZ ;  /* 0x0000000000947805 */ /* 0x000fe4000001ff00 */
[----:B------:R-:W-:Y:S02]  /*5650*/  SEL R0, RZ, 0xffffffff, P4 ;  /* 0xffffffffff007807 */ /* 0x000fe40002000000 */
[----:B------:R-:W-:Y:S03]  /*5660*/  P2R R198, PR, RZ, 0x40 ;  /* 0x00000040ffc67803 */ /* 0x000fe60000000000 */
[----:B------:R-:W-:Y:S04]  /*5670*/  @P6 SHF.L.U32 R4, R180, 0x1f, RZ ;  /* 0x0000001fb4046819 */ /* 0x000fe800000006ff */
[----:B------:R-:W-:Y:S01]  /*5680*/  @P2 SEL R0, R5, R0, !P3 ;  /* 0x0000000005002207 */ /* 0x000fe20005800000 */
[----:B------:R-:W1:Y:S03]  /*5690*/  @P6 SYNCS.PHASECHK.TRANS64.TRYWAIT P1, [R3+URZ+0x50], R4 ;  /* 0x00005004030065a7 */ /* 0x000e6600080211ff */
[----:B------:R-:W-:Y:S04]  /*56a0*/  LOP3.LUT R0, R0, 0x1, RZ, 0xc0, !PT ;  /* 0x0000000100007812 */ /* 0x000fe800078ec0ff */
[----:B------:R-:W-:Y:S04]  /*56b0*/  ISETP.NE.U32.AND P5, PT, R0, 0x1, PT ;  /* 0x000000010000780c */ /* 0x000fe80003fa5070 */
[----:B------:R-:W-:Y:S01]  /*56c0*/  P2R R197, PR, RZ, 0x20 ;  /* 0x00000020ffc57803 */ /* 0x000fe20000000000 */
[----:B------:R3:W4:Y:S01]  /*56d0*/  SYNCS.PHASECHK.TRANS64.TRYWAIT P0, [R193+URZ+0xc0], R2 ;  /* 0x0000c002c10075a7 */ /* 0x00072200080011ff */
[----:B-1----:R-:W-:Y:S01]  /*56e0*/  @P6 SEL R196, RZ, 0x1, !P1 ;  /* 0x00000001ffc46807 */ /* 0x002fe20004800000 */
[----:B---3--:R-:W-:Y:S06]  /*56f0*/  @!P6 BRA `(.L_x_90) ;  /* 0x00000000009ce947 */ /* 0x008fec0003800000 */
[----:B------:R-:W-:Y:S01]  /*5700*/  @P5 IMAD R6, R181, 0x2000, R186 ;  /* 0x00002000b5065824 */ /* 0x000fe200078e02ba */
[----:B------:R-:W-:Y:S01]  /*5710*/  ISETP.NE.AND P1, PT, R196, RZ, PT ;  /* 0x000000ffc400720c */ /* 0x000fe20003f25270 */
[----:B------:R-:W-:Y:S01]  /*5720*/  BSSY B0, `(.L_x_91) ;  /* 0x0000010000007945 */ /* 0x000fe20003800000 */
[----:B------:R-:W-:Y:S01]  /*5730*/  CS2R R150, SRZ ;  /* 0x0000000000967805 */ /* 0x000fe2000001ff00 */
[--C-:B------:R-:W-:Y:S01]  /*5740*/  @P5 IMAD R7, R187, -0x10, R6.reuse ;  /* 0xfffffff0bb075824 */ /* 0x100fe200078e0206 */
[----:B------:R-:W-:Y:S01]  /*5750*/  CS2R R148, SRZ ;  /* 0x0000000000947805 */ /* 0x000fe2000001ff00 */
[----:B------:R-:W-:Y:S01]  /*5760*/  @P5 IMAD R5, R185, -0x10, R6 ;  /* 0xfffffff0b9055824 */ /* 0x000fe200078e0206 */
[----:B------:R-:W-:Y:S01]  /*5770*/  CS2R R158, SRZ ;  /* 0x00000000009e7805 */ /* 0x000fe2000001ff00 */
[----:B------:R-:W-:Y:S01]  /*5780*/  @P5 IMAD R4, R184, 0x10, R7 ;  /* 0x00000010b8045824 */ /* 0x000fe200078e0207 */
[----:B------:R-:W-:Y:S02]  /*5790*/  CS2R R156, SRZ ;  /* 0x00000000009c7805 */ /* 0x000fe4000001ff00 */
[----:B------:R-:W-:Y:S02]  /*57a0*/  CS2R R154, SRZ ;  /* 0x00000000009a7805 */ /* 0x000fe4000001ff00 */
[----:B------:R-:W-:Y:S02]  /*57b0*/  CS2R R152, SRZ ;  /* 0x0000000000987805 */ /* 0x000fe4000001ff00 */
[----:B------:R-:W-:Y:S02]  /*57c0*/  CS2R R162, SRZ ;  /* 0x0000000000a27805 */ /* 0x000fe4000001ff00 */
[----:B------:R-:W-:Y:S01]  /*57d0*/  CS2R R160, SRZ ;  /* 0x0000000000a07805 */ /* 0x000fe2000001ff00 */
[----:B------:R-:W-:Y:S06]  /*57e0*/  @P1 BRA `(.L_x_92) ;  /* 0x00000000000c1947 */ /* 0x000fec0003800000 */
[----:B------:R-:W-:Y:S04]  /*57f0*/  SHF.L.U32 R0, R180, 0x1f, RZ ;  /* 0x0000001fb4007819 */ /* 0x000fe800000006ff */
[----:B------:R-:W1:Y:S02]  /*5800*/  SYNCS.PHASECHK.TRANS64.TRYWAIT P1, [R3+URZ+0x50], R0 ;  /* 0x00005000030075a7 */ /* 0x000e6400080211ff */
[----:B-1----:R-:W-:Y:S05]  /*5810*/  @!P1 BRA `(.L_x_93) ;  /* 0x00000060004c9947 */ /* 0x002fea0003800000 */
.L_x_92:
[----:B------:R-:W-:Y:S05]  /*5820*/  BSYNC B0 ;  /* 0x0000000000007941 */ /* 0x000fea0003800000 */
.L_x_91:
[----:B------:R-:W-:Y:S01]  /*5830*/  ISETP.NE.AND P1, PT, R197, RZ, PT ;  /* 0x000000ffc500720c */ /* 0x000fe20003f25270 */
[----:B-1----:R-:W-:Y:S02]  /*5840*/  VIADD R3, R3, 0x70 ;  /* 0x0000007003037836 */ /* 0x002fe40000000000 */
[----:B------:R-:W-:Y:S02]  /*5850*/  IMAD.U32 R0, RZ, RZ, UR37 ;  /* 0x00000025ff007e24 */ /* 0x000fe4000f8e00ff */
[----:B------:R-:W-:Y:S03]  /*5860*/  VIADD R181, R181, 0x1 ;  /* 0x00000001b5b57836 */ /* 0x000fe60000000000 */
[----:B------:R-:W-:Y:S05]  /*5870*/  PRMT R0, R0, 0x654, R3 ;  /* 0x0000065400007816 */ /* 0x000fea0000000003 */
[----:B------:R1:W3:Y:S04]  /*5880*/  @P1 LDS.128 R148, [R6] ;  /* 0x0000000006941984 */ /* 0x0002e80000000c00 */
[----:B------:R1:W1:Y:S04]  /*5890*/  @P1 LDS.128 R156, [R5+0x20] ;  /* 0x00002000059c1984 */ /* 0x0002680000000c00 */
[----:B------:R1:W1:Y:S04]  /*58a0*/  @P1 LDS.128 R152, [R7+0x10] ;  /* 0x0000100007981984 */ /* 0x0002680000000c00 */
[----:B------:R1:W1:Y:S01]  /*58b0*/  @P1 LDS.128 R160, [R4+0x10] ;  /* 0x0000100004a01984 */ /* 0x0002620000000c00 */
[C---:B------:R-:W-:Y:S01]  /*58c0*/  ISETP.NE.AND P1, PT, R181.reuse, 0x4, PT ;  /* 0x00000004b500780c */ /* 0x040fe20003f25270 */
[----:B------:R-:W-:Y:S01]  /*58d0*/  @!PT LDS RZ, [RZ] ;  /* 0x00000000fffff984 */ /* 0x000fe20000000800 */
[----:B------:R-:W-:Y:S01]  /*58e0*/  @!PT LDS RZ, [RZ] ;  /* 0x00000000fffff984 */ /* 0x000fe20000000800 */
[----:B------:R-:W-:Y:S01]  /*58f0*/  @!PT LDS RZ, [RZ] ;  /* 0x00000000fffff984 */ /* 0x000fe20000000800 */
[----:B------:R-:W-:Y:S01]  /*5900*/  @!PT LDS RZ, [RZ] ;  /* 0x00000000fffff984 */ /* 0x000fe20000000800 */
[----:B------:R5:W-:Y:S06]  /*5910*/  MEMBAR.ALL.CTA ;  /* 0x0000000000007992 */ /* 0x000bec0000008000 */
[----:B-----5:R-:W5:Y:S01]  /*5920*/  FENCE.VIEW.ASYNC.S ;  /* 0x00000000000073c6 */ /* 0x020f620000000000 */
[----:B------:R-:W-:Y:S02]  /*5930*/  SEL R3, RZ, 0x1, P1 ;  /* 0x00000001ff037807 */ /* 0x000fe40000800000 */
[----:B------:R-:W-:Y:S02]  /*5940*/  SEL R181, R181, RZ, P1 ;  /* 0x000000ffb5b57207 */ /* 0x000fe40000800000 */
[----:B------:R-:W-:Y:S01]  /*5950*/  LOP3.LUT R180, R180, R3, RZ, 0x3c, !PT ;  /* 0x00000003b4b47212 */ /* 0x000fe200078e3cff */
[----:B-----5:R1:W-:Y:S06]  /*5960*/  SYNCS.ARRIVE.TRANS64.RED.A1T0 RZ, [R0+URZ], RZ ;  /* 0x000000ff00ff79a7 */ /* 0x0203ec00081004ff */
.L_x_90:
[----:B------:R-:W-:Y:S05]  /*5970*/  BSYNC B1 ;  /* 0x0000000000017941 */ /* 0x000fea0003800000 */
.L_x_89:
[----:B-1----:R-:W-:Y:S04]  /*5980*/  SHF.R.U32.HI R0, RZ, 0x15, R80 ;  /* 0x00000015ff007819 */ /* 0x002fe80000011650 */
[----:B------:R-:W-:Y:S01]  /*5990*/  LOP3.LUT P1, RZ, R0, 0x3, R173, 0x48, !PT ;  /* 0x0000000300ff7812 */ /* 0x000fe200078248ad */
[----:B------:R-:W-:Y:S01]  /*59a0*/  @!UPT UIADD3 URZ, UPT, UPT, URZ, URZ, URZ ;  /* 0x000000fffffff290 */ /* 0x000fe2000fffe0ff */
[----:B----4-:R-:W-:Y:S11]  /*59b0*/  @P0 BRA `(.L_x_94) ;  /* 0x0000000000080947 */ /* 0x010ff60003800000 */
[----:B------:R-:W1:Y:S02]  /*59c0*/  SYNCS.PHASECHK.TRANS64.TRYWAIT P0, [R193+URZ+0xc0], R2 ;  /* 0x0000c002c10075a7 */ /* 0x000e6400080011ff */
[----:B-1----:R-:W-:Y:S05]  /*59d0*/  @!P0 BRA `(.L_x_95) ;  /* 0x0000005c00f08947 */ /* 0x002fea0003800000 */
.L_x_94:
[----:B------:R-:W-:Y:S04]  /*59e0*/  BSSY.RECONVERGENT B6, `(.L_x_96) ;  /* 0x0000012000067945 */ /* 0x000fe80003800200 */
[----:B------:R-:W-:Y:S05]  /*59f0*/  @!P1 BRA `(.L_x_97) ;  /* 0x0000000000409947 */ /* 0x000fea0003800000 */
[----:B------:R-:W4:Y:S01]  /*5a00*/  LDCU.64 UR8, c[0x4][0x78] ;  /* 0x01000f00ff0877ac */ /* 0x000f220008000a00 */
[----:B------:R-:W-:Y:S01]  /*5a10*/  MOV R3, 0x0 ;  /* 0x0000000000037802 */ /* 0x000fe20000000f00 */
[----:B------:R-:W-:Y:S02]  /*5a20*/  HFMA2 R12, -RZ, RZ, 0, 5.9604644775390625e-08 ;  /* 0x00000001ff0c7431 */ /* 0x000fe400000001ff */
[----:B------:R-:W-:Y:S02]  /*5a30*/  IMAD.MOV.U32 R8, RZ, RZ, 0x192 ;  /* 0x00000192ff087424 */ /* 0x000fe400078e00ff */
[----:B------:R-:W-:Y:S01]  /*5a40*/  IMAD.MOV.U32 R13, RZ, RZ, RZ ;  /* 0x000000ffff0d7224 */ /* 0x000fe200078e00ff */
[----:B------:R-:W5:Y:S01]  /*5a50*/  LDCU.64 UR6, c[0x4][0x80] ;  /* 0x01001000ff0677ac */ /* 0x000f620008000a00 */
[----:B-1----:R-:W1:Y:S01]  /*5a60*/  LDC.64 R2, c[0x4][R3] ;  /* 0x0100000003027b82 */ /* 0x002e620000000a00 */
[----:B------:R-:W2:Y:S01]  /*5a70*/  LDCU.64 UR4, c[0x4][0x18] ;  /* 0x01000300ff0477ac */ /* 0x000ea20008000a00 */
[----:B----4-:R-:W-:Y:S01]  /*5a80*/  MOV R5, UR9 ;  /* 0x0000000900057c02 */ /* 0x010fe20008000f00 */
[----:B------:R-:W-:Y:S01]  /*5a90*/  IMAD.U32 R4, RZ, RZ, UR8 ;  /* 0x00000008ff047e24 */ /* 0x000fe2000f8e00ff */
[----:B-----5:R-:W-:Y:S01]  /*5aa0*/  MOV R7, UR7 ;  /* 0x0000000700077c02 */ /* 0x020fe20008000f00 */
[----:B------:R-:W-:Y:S01]  /*5ab0*/  IMAD.U32 R6, RZ, RZ, UR6 ;  /* 0x00000006ff067e24 */ /* 0x000fe2000f8e00ff */
[----:B--2---:R-:W-:Y:S01]  /*5ac0*/  MOV R11, UR5 ;  /* 0x00000005000b7c02 */ /* 0x004fe20008000f00 */
[----:B------:R-:W-:Y:S02]  /*5ad0*/  IMAD.U32 R10, RZ, RZ, UR4 ;  /* 0x00000004ff0a7e24 */ /* 0x000fe4000f8e00ff */
[----:B------:R-:W-:Y:S07]  /*5ae0*/  LEPC R20, `(.L_x_97) ;  /* 0x000000001014794e */ /* 0x000fee0000000000 */
[----:B-1-3--:R-:W-:Y:S05]  /*5af0*/  CALL.ABS.NOINC R2 ;  /* 0x0000000002007343 */ /* 0x00afea0003c00000 */
.L_x_97:
[----:B------:R-:W-:Y:S05]  /*5b00*/  BSYNC.RECONVERGENT B6 ;  /* 0x0000000000067941 */ /* 0x000fea0003800200 */
.L_x_96:
[-C--:B---3--:R-:W-:Y:S01]  /*5b10*/  F2FP.F16.E5M2.UNPACK_B R83, R148.reuse ;  /* 0x00000094ff53723e */ /* 0x088fe200020004ff */
[----:B------:R-:W-:Y:S05]  /*5b20*/  WARPSYNC.ALL ;  /* 0x0000000000007948 */ /* 0x000fea0003800000 */
[----:B------:R-:W-:Y:S01]  /*5b30*/  R2UR UR4, R80 ;  /* 0x00000000500472ca */ /* 0x000fe200000e0000 */
[--C-:B------:R-:W-:Y:S01]  /*5b40*/  HADD2.F32 R82, -RZ, R83.reuse.H0_H0 ;  /* 0x20000053ff527230 */ /* 0x100fe20000004100 */
[----:B------:R-:W-:Y:S01]  /*5b50*/  F2FP.F16.E5M2.UNPACK_B R85, R148.H1 ;  /* 0x00000094ff55723e */ /* 0x000fe200030004ff */
[----:B------:R-:W-:Y:S01]  /*5b60*/  HADD2.F32 R83, -RZ, R83.H1_H1 ;  /* 0x30000053ff537230 */ /* 0x000fe20000004100 */
[-C--:B------:R-:W-:Y:S01]  /*5b70*/  F2FP.F16.E5M2.UNPACK_B R87, R149.reuse ;  /* 0x00000095ff57723e */ /* 0x080fe200020004ff */
[----:B------:R-:W-:Y:S01]  /*5b80*/  BSSY.RECONVERGENT B0, `(.L_x_98) ;  /* 0x000011d000007945 */ /* 0x000fe20003800200 */
[----:B------:R-:W-:Y:S01]  /*5b90*/  F2FP.F16.E5M2.UNPACK_B R89, R149.H1 ;  /* 0x00000095ff59723e */ /* 0x000fe200030004ff */
[----:B------:R-:W-:Y:S01]  /*5ba0*/  HADD2.F32 R84, -RZ, R85.H0_H0 ;  /* 0x20000055ff547230 */ /* 0x000fe20000004100 */
[-C--:B------:R-:W-:Y:S01]  /*5bb0*/  F2FP.F16.E5M2.UNPACK_B R91, R150.reuse ;  /* 0x00000096ff5b723e */ /* 0x080fe200020004ff */
[----:B------:R-:W-:Y:S01]  /*5bc0*/  HADD2.F32 R88, -RZ, R87.H1_H1 ;  /* 0x30000057ff587230 */ /* 0x000fe20000004100 */
[----:B------:R-:W-:Y:S01]  /*5bd0*/  F2FP.F16.E5M2.UNPACK_B R93, R150.H1 ;  /* 0x00000096ff5d723e */ /* 0x000fe200030004ff */
[----:B------:R-:W-:Y:S01]  /*5be0*/  HADD2.F32 R86, -RZ, R85.H1_H1 ;  /* 0x30000055ff567230 */ /* 0x000fe20000004100 */
[-C--:B------:R-:W-:Y:S01]  /*5bf0*/  F2FP.F16.E5M2.UNPACK_B R95, R151.reuse ;  /* 0x00000097ff5f723e */ /* 0x080fe200020004ff */
[----:B------:R-:W2:Y:S01]  /*5c00*/  LDTM.x64 R4, tmem[UR4] ;  /* 0x00000004000479ee */ /* 0x000ea20008340000 */
[----:B------:R-:W-:Y:S01]  /*5c10*/  F2FP.F16.E5M2.UNPACK_B R97, R151.H1 ;  /* 0x00000097ff61723e */ /* 0x000fe200030004ff */
[----:B------:R-:W-:Y:S01]  /*5c20*/  HADD2.F32 R85, -RZ, R87.H0_H0 ;  /* 0x20000057ff557230 */ /* 0x000fe20000004100 */
[-C--:B------:R-:W-:Y:S01]  /*5c30*/  F2FP.F16.E5M2.UNPACK_B R99, R152.reuse ;  /* 0x00000098ff63723e */ /* 0x080fe200020004ff */
[----:B------:R-:W-:Y:S01]  /*5c40*/  HADD2.F32 R87, -RZ, R89.H0_H0 ;  /* 0x20000059ff577230 */ /* 0x000fe20000004100 */
[----:B------:R-:W-:Y:S01]  /*5c50*/  F2FP.F16.E5M2.UNPACK_B R101, R152.H1 ;  /* 0x00000098ff65723e */ /* 0x000fe200030004ff */
[----:B------:R-:W-:Y:S01]  /*5c60*/  HADD2.F32 R92, -RZ, R91.H1_H1 ;  /* 0x3000005bff5c7230 */ /* 0x000fe20000004100 */
[----:B------:R-:W-:Y:S01]  /*5c70*/  SHF.L.U32 R199, R176, 0x4, RZ ;  /* 0x00000004b0c77819 */ /* 0x000fe200000006ff */
[----:B------:R-:W-:Y:S01]  /*5c80*/  HADD2.F32 R96, -RZ, R95.H1_H1 ;  /* 0x3000005fff607230 */ /* 0x000fe20000004100 */
[----:B------:R-:W-:Y:S01]  /*5c90*/  SHF.L.U32 R207, R175, 0x4, RZ ;  /* 0x00000004afcf7819 */ /* 0x000fe200000006ff */
[----:B------:R-:W-:Y:S01]  /*5ca0*/  HADD2.F32 R100, -RZ, R99.H1_H1 ;  /* 0x30000063ff647230 */ /* 0x000fe20000004100 */
[----:B------:R-:W-:Y:S01]  /*5cb0*/  IADD3 R192, PT, PT, R186, R199, RZ ;  /* 0x000000c7bac07210 */ /* 0x000fe20007ffe0ff */
[----:B------:R-:W-:Y:S01]  /*5cc0*/  HADD2.F32 R90, -RZ, R89.H1_H1 ;  /* 0x30000059ff5a7230 */ /* 0x000fe20000004100 */
[----:B------:R-:W-:Y:S01]  /*5cd0*/  SHF.L.U32 R205, R184, 0x4, RZ ;  /* 0x00000004b8cd7819 */ /* 0x000fe200000006ff */
[----:B------:R-:W-:Y:S01]  /*5ce0*/  HADD2.F32 R89, -RZ, R91.H0_H0 ;  /* 0x2000005bff597230 */ /* 0x000fe20000004100 */
[-C--:B------:R-:W-:Y:S01]  /*5cf0*/  F2FP.F16.E5M2.UNPACK_B R103, R153.reuse ;  /* 0x00000099ff67723e */ /* 0x080fe200020004ff */
[--C-:B------:R-:W-:Y:S01]  /*5d00*/  HADD2.F32 R91, -RZ, R93.reuse.H0_H0 ;  /* 0x2000005dff5b7230 */ /* 0x100fe20000004100 */
[----:B------:R-:W-:Y:S01]  /*5d10*/  IADD3 R194, PT, PT, R205, R192, RZ ;  /* 0x000000c0cdc27210 */ /* 0x000fe20007ffe0ff */
[----:B------:R-:W-:Y:S01]  /*5d20*/  HADD2.F32 R94, -RZ, R93.H1_H1 ;  /* 0x3000005dff5e7230 */ /* 0x000fe20000004100 */
[----:B------:R-:W-:Y:S01]  /*5d30*/  F2FP.F16.E5M2.UNPACK_B R105, R153.H1 ;  /* 0x00000099ff69723e */ /* 0x000fe200030004ff */
[----:B------:R-:W-:Y:S01]  /*5d40*/  HADD2.F32 R93, -RZ, R95.H0_H0 ;  /* 0x2000005fff5d7230 */ /* 0x000fe20000004100 */
[-C--:B------:R-:W-:Y:S01]  /*5d50*/  F2FP.F16.E5M2.UNPACK_B R107, R154.reuse ;  /* 0x0000009aff6b723e */ /* 0x080fe200020004ff */
[----:B------:R-:W-:Y:S01]  /*5d60*/  HADD2.F32 R104, -RZ, R103.H1_H1 ;  /* 0x30000067ff687230 */ /* 0x000fe20000004100 */
[----:B------:R-:W-:Y:S01]  /*5d70*/  F2FP.F16.E5M2.UNPACK_B R109, R154.H1 ;  /* 0x0000009aff6d723e */ /* 0x000fe200030004ff */
[C---:B--2---:R-:W-:Y:S01]  /*5d80*/  FMUL R0, R78.reuse, R4 ;  /* 0x000000044e007220 */ /* 0x044fe20000400000 */
[C---:B-1----:R-:W-:Y:S01]  /*5d90*/  FMUL R2, R78.reuse, R5 ;  /* 0x000000054e027220 */ /* 0x042fe20000400000 */
[C---:B------:R-:W-:Y:S01]  /*5da0*/  FMUL R4, R78.reuse, R8 ;  /* 0x000000084e047220 */ /* 0x040fe20000400000 */
[C---:B------:R-:W-:Y:S01]  /*5db0*/  FMUL R5, R78.reuse, R9 ;  /* 0x000000094e057220 */ /* 0x040fe20000400000 */
[C---:B------:R-:W-:Y:S01]  /*5dc0*/  FFMA R0, R81.reuse, R82, R0 ;  /* 0x0000005251007223 */ /* 0x040fe20000000000 */
[C---:B------:R-:W-:Y:S01]  /*5dd0*/  FFMA R2, R81.reuse, R83, R2 ;  /* 0x0000005351027223 */ /* 0x040fe20000000002 */
[C---:B------:R-:W-:Y:S01]  /*5de0*/  FMUL R8, R78.reuse, R12 ;  /* 0x0000000c4e087220 */ /* 0x040fe20000400000 */
[C---:B------:R-:W-:Y:S01]  /*5df0*/  FMUL R9, R78.reuse, R13 ;  /* 0x0000000d4e097220 */ /* 0x040fe20000400000 */
[C---:B------:R-:W-:Y:S01]  /*5e00*/  FMUL R12, R78.reuse, R16 ;  /* 0x000000104e0c7220 */ /* 0x040fe20000400000 */
[C---:B------:R-:W-:Y:S01]  /*5e10*/  FMUL R13, R78.reuse, R17 ;  /* 0x000000114e0d7220 */ /* 0x040fe20000400000 */
[C---:B------:R-:W-:Y:S01]  /*5e20*/  FMUL R16, R78.reuse, R20 ;  /* 0x000000144e107220 */ /* 0x040fe20000400000 */
[C---:B------:R-:W-:Y:S01]  /*5e30*/  FMUL R17, R78.reuse, R21 ;  /* 0x000000154e117220 */ /* 0x040fe20000400000 */
[C---:B------:R-:W-:Y:S01]  /*5e40*/  FMUL R20, R78.reuse, R24 ;  /* 0x000000184e147220 */ /* 0x040fe20000400000 */
[C---:B------:R-:W-:Y:S01]  /*5e50*/  FMUL R21, R78.reuse, R25 ;  /* 0x000000194e157220 */ /* 0x040fe20000400000 */
[----:B------:R-:W-:Y:S02]  /*5e60*/  HADD2.F32 R108, -RZ, R107.H1_H1 ;  /* 0x3000006bff6c7230 */ /* 0x000fe40000004100 */
[C---:B------:R-:W-:Y:S01]  /*5e70*/  FMUL R24, R78.reuse, R28 ;  /* 0x0000001c4e187220 */ /* 0x040fe20000400000 */
[C---:B------:R-:W-:Y:S01]  /*5e80*/  FMUL R25, R78.reuse, R29 ;  /* 0x0000001d4e197220 */ /* 0x040fe20000400000 */
[C---:B------:R-:W-:Y:S01]  /*5e90*/  FMUL R28, R78.reuse, R32 ;  /* 0x000000204e1c7220 */ /* 0x040fe20000400000 */
[C---:B------:R-:W-:Y:S01]  /*5ea0*/  FMUL R29, R78.reuse, R33 ;  /* 0x000000214e1d7220 */ /* 0x040fe20000400000 */
[C---:B------:R-:W-:Y:S01]  /*5eb0*/  FMUL R32, R78.reuse, R36 ;  /* 0x000000244e207220 */ /* 0x040fe20000400000 */
[----:B------:R-:W-:Y:S01]  /*5ec0*/  F2FP.F16.E5M2.UNPACK_B R111, R155 ;  /* 0x0000009bff6f723e */ /* 0x000fe200020004ff */
[C---:B------:R-:W-:Y:S01]  /*5ed0*/  FMUL R33, R78.reuse, R37 ;  /* 0x000000254e217220 */ /* 0x040fe20000400000 */
[C---:B------:R-:W-:Y:S01]  /*5ee0*/  FMUL R36, R78.reuse, R40 ;  /* 0x000000284e247220 */ /* 0x040fe20000400000 */
[----:B------:R-:W-:Y:S01]  /*5ef0*/  F2FP.F16.E5M2.UNPACK_B R113, R155.H1 ;  /* 0x0000009bff71723e */ /* 0x000fe200030004ff */
[C---:B------:R-:W-:Y:S01]  /*5f00*/  FMUL R37, R78.reuse, R41 ;  /* 0x000000294e257220 */ /* 0x040fe20000400000 */
[----:B------:R-:W-:Y:S02]  /*5f10*/  HADD2.F32 R112, -RZ, R111.H1_H1 ;  /* 0x3000006fff707230 */ /* 0x000fe40000004100 */
        /* <DEDUP_REMOVED lines=26> */
[C---:B------:R-:W-:Y:S01]  /*60c0*/  FFMA R3, R81.reuse, R84, R3 ;  /* 0x0000005451037223 */ /* 0x040fe20000000003 */
[C---:B------:R-:W-:Y:S01]  /*60d0*/  FFMA R7, R81.reuse, R86, R7 ;  /* 0x0000005651077223 */ /* 0x040fe20000000007 */
[----:B------:R-:W-:Y:S01]  /*60e0*/  F2FP.F16.E5M2.UNPACK_B R131, R160 ;  /* 0x000000a0ff83723e */ /* 0x000fe200020004ff */
[C---:B------:R-:W-:Y:S01]  /*60f0*/  FFMA R4, R81.reuse, R85, R4 ;  /* 0x0000005551047223 */ /* 0x040fe20000000004 */
[C---:B------:R-:W-:Y:S01]  /*6100*/  FFMA R5, R81.reuse, R88, R5 ;  /* 0x0000005851057223 */ /* 0x040fe20000000005 */
[----:B------:R-:W-:Y:S01]  /*6110*/  F2FP.F16.E5M2.UNPACK_B R133, R160.H1 ;  /* 0x000000a0ff85723e */ /* 0x000fe200030004ff */
[----:B------:R-:W-:Y:S01]  /*6120*/  FFMA R6, R81, R87, R6 ;  /* 0x0000005751067223 */ /* 0x000fe20000000006 */
[----:B------:R-:W-:Y:S01]  /*6130*/  F2FP.SATFINITE.E5M2.F32.PACK_AB_MERGE_C R195, R7, R3, RZ ;  /* 0x0000000307c3723e */ /* 0x000fe200048060ff */
[----:B------:R-:W-:Y:S02]  /*6140*/  HADD2.F32 R128, -RZ, R127.H1_H1 ;  /* 0x3000007fff807230 */ /* 0x000fe40000004100 */
[----:B------:R-:W-:Y:S01]  /*6150*/  FMUL R11, R78, R11 ;  /* 0x0000000b4e0b7220 */ /* 0x000fe20000400000 */
[----:B------:R-:W-:Y:S01]  /*6160*/  HADD2.F32 R132, -RZ, R131.H1_H1 ;  /* 0x30000083ff847230 */ /* 0x000fe20000004100 */
[----:B------:R-:W-:Y:S01]  /*6170*/  F2FP.SATFINITE.E5M2.F32.PACK_AB_MERGE_C R200, R2, R0, R195 ;  /* 0x0000000002c8723e */ /* 0x000fe200048060c3 */
[----:B------:R-:W-:Y:S01]  /*6180*/  FMUL R10, R78, R14 ;  /* 0x0000000e4e0a7220 */ /* 0x000fe20000400000 */
[----:B------:R-:W-:Y:S01]  /*6190*/  IADD3 R195, PT, PT, R186, R207, RZ ;  /* 0x000000cfbac37210 */ /* 0x000fe20007ffe0ff */
[C---:B------:R-:W-:Y:S01]  /*61a0*/  FFMA R11, R81.reuse, R90, R11 ;  /* 0x0000005a510b7223 */ /* 0x040fe2000000000b */
[C---:B------:R-:W-:Y:S01]  /*61b0*/  FFMA R8, R81.reuse, R89, R8 ;  /* 0x0000005951087223 */ /* 0x040fe20000000008 */
[C---:B------:R-:W-:Y:S01]  /*61c0*/  FFMA R9, R81.reuse, R92, R9 ;  /* 0x0000005c51097223 */ /* 0x040fe20000000009 */
[--C-:B------:R-:W-:Y:S02]  /*61d0*/  HADD2.F32 R95, -RZ, R97.reuse.H0_H0 ;  /* 0x20000061ff5f7230 */ /* 0x100fe40000004100 */
[----:B------:R-:W-:Y:S01]  /*61e0*/  FFMA R10, R81, R91, R10 ;  /* 0x0000005b510a7223 */ /* 0x000fe2000000000a */
[----:B------:R-:W-:Y:S01]  /*61f0*/  F2FP.SATFINITE.E5M2.F32.PACK_AB_MERGE_C R201, R11, R6, RZ ;  /* 0x000000060bc9723e */ /* 0x000fe200048060ff */
[C---:B------:R-:W-:Y:S01]  /*6200*/  FMUL R15, R78.reuse, R15 ;  /* 0x0000000f4e0f7220 */ /* 0x040fe20000400000 */
[----:B------:R-:W-:Y:S02]  /*6210*/  HADD2.F32 R98, -RZ, R97.H1_H1 ;  /* 0x30000061ff627230 */ /* 0x000fe40000004100 */
[C---:B------:R-:W-:Y:S01]  /*6220*/  FMUL R14, R78.reuse, R18 ;  /* 0x000000124e0e7220 */ /* 0x040fe20000400000 */
[----:B------:R-:W-:Y:S01]  /*6230*/  F2FP.SATFINITE.E5M2.F32.PACK_AB_MERGE_C R201, R5, R4, R201 ;  /* 0x0000000405c9723e */ /* 0x000fe200048060c9 */
[----:B------:R-:W-:Y:S02]  /*6240*/  HADD2.F32 R97, -RZ, R99.H0_H0 ;  /* 0x20000063ff617230 */ /* 0x000fe40000004100 */
[C---:B------:R-:W-:Y:S01]  /*6250*/  FFMA R15, R81.reuse, R94, R15 ;  /* 0x0000005e510f7223 */ /* 0x040fe2000000000f */
[C---:B------:R-:W-:Y:S01]  /*6260*/  FFMA R12, R81.reuse, R93, R12 ;  /* 0x0000005d510c7223 */ /* 0x040fe2000000000c */
[----:B------:R-:W-:Y:S01]  /*6270*/  FFMA R13, R81, R96, R13 ;  /* 0x00000060510d7223 */ /* 0x000fe2000000000d */
[----:B------:R-:W-:Y:S01]  /*6280*/  F2FP.F16.E5M2.UNPACK_B R135, R161 ;  /* 0x000000a1ff87723e */ /* 0x000fe200020004ff */
[--C-:B------:R-:W-:Y:S01]  /*6290*/  HADD2.F32 R99, -RZ, R101.reuse.H0_H0 ;  /* 0x20000065ff637230 */ /* 0x100fe20000004100 */
[----:B------:R-:W-:Y:S01]  /*62a0*/  F2FP.SATFINITE.E5M2.F32.PACK_AB_MERGE_C R202, R15, R10, RZ ;  /* 0x0000000a0fca723e */ /* 0x000fe200048060ff */
[----:B------:R-:W-:Y:S01]  /*62b0*/  FFMA R14, R81, R95, R14 ;  /* 0x0000005f510e7223 */ /* 0x000fe2000000000e */
[C---:B------:R-:W-:Y:S01]  /*62c0*/  FMUL R19, R78.reuse, R19 ;  /* 0x000000134e137220 */ /* 0x040fe20000400000 */
[----:B------:R-:W-:Y:S01]  /*62d0*/  HADD2.F32 R102, -RZ, R101.H1_H1 ;  /* 0x30000065ff667230 */ /* 0x000fe20000004100 */
[----:B------:R-:W-:Y:S01]  /*62e0*/  F2FP.SATFINITE.E5M2.F32.PACK_AB_MERGE_C R202, R9, R8, R202 ;  /* 0x0000000809ca723e */ /* 0x000fe200048060ca */
[----:B------:R-:W-:Y:S02]  /*62f0*/  HADD2.F32 R101, -RZ, R103.H0_H0 ;  /* 0x20000067ff657230 */ /* 0x000fe40000004100 */
[C---:B------:R-:W-:Y:S01]  /*6300*/  FFMA R19, R81.reuse, R98, R19 ;  /* 0x0000006251137223 */ /* 0x040fe20000000013 */
[C---:B------:R-:W-:Y:S01]  /*6310*/  FFMA R16, R81.reuse, R97, R16 ;  /* 0x0000006151107223 */ /* 0x040fe20000000010 */
[----:B------:R-:W-:Y:S01]  /*6320*/  FFMA R17, R81, R100, R17 ;  /* 0x0000006451117223 */ /* 0x000fe20000000011 */
[----:B------:R-:W-:Y:S02]  /*6330*/  HADD2.F32 R136, -RZ, R135.H1_H1 ;  /* 0x30000087ff887230 */ /* 0x000fe40000004100 */
[C---:B------:R-:W-:Y:S01]  /*6340*/  FMUL R18, R78.reuse, R22 ;  /* 0x000000164e127220 */ /* 0x040fe20000400000 */
[----:B------:R-:W-:Y:S01]  /*6350*/  F2FP.F16.E5M2.UNPACK_B R137, R161.H1 ;  /* 0x000000a1ff89723e */ /* 0x000fe200030004ff */
[C---:B------:R-:W-:Y:S01]  /*6360*/  FMUL R23, R78.reuse, R23 ;  /* 0x000000174e177220 */ /* 0x040fe20000400000 */
[--C-:B------:R-:W-:Y:S01]  /*6370*/  HADD2.F32 R103, -RZ, R105.reuse.H0_H0 ;  /* 0x20000069ff677230 */ /* 0x100fe20000004100 */
[----:B------:R-:W-:Y:S01]  /*6380*/  F2FP.SATFINITE.E5M2.F32.PACK_AB_MERGE_C R203, R19, R14, RZ ;  /* 0x0000000e13cb723e */ /* 0x000fe200048060ff */
[C---:B------:R-:W-:Y:S01]  /*6390*/  FFMA R18, R81.reuse, R99, R18 ;  /* 0x0000006351127223 */ /* 0x040fe20000000012 */
[C---:B------:R-:W-:Y:S01]  /*63a0*/  FFMA R23, R81.reuse, R102, R23 ;  /* 0x0000006651177223 */ /* 0x040fe20000000017 */
[----:B------:R-:W-:Y:S01]  /*63b0*/  FFMA R20, R81, R101, R20 ;  /* 0x0000006551147223 */ /* 0x000fe20000000014 */
[----:B------:R-:W-:Y:S01]  /*63c0*/  F2FP.F16.E5M2.UNPACK_B R139, R162 ;  /* 0x000000a2ff8b723e */ /* 0x000fe200020004ff */
[----:B------:R-:W-:Y:S01]  /*63d0*/  HADD2.F32 R106, -RZ, R105.H1_H1 ;  /* 0x30000069ff6a7230 */ /* 0x000fe20000004100 */
[----:B------:R-:W-:Y:S01]  /*63e0*/  F2FP.SATFINITE.E5M2.F32.PACK_AB_MERGE_C R203, R13, R12, R203 ;  /* 0x0000000c0dcb723e */ /* 0x000fe200048060cb */
[----:B------:R-:W-:Y:S01]  /*63f0*/  FFMA R21, R81, R104, R21 ;  /* 0x0000006851157223 */ /* 0x000fe20000000015 */
[----:B------:R-:W-:Y:S01]  /*6400*/  F2FP.SATFINITE.E5M2.F32.PACK_AB_MERGE_C R208, R23, R18, RZ ;  /* 0x0000001217d0723e */ /* 0x000fe200048060ff */
[----:B------:R-:W-:Y:S02]  /*6410*/  HADD2.F32 R105, -RZ, R107.H0_H0 ;  /* 0x2000006bff697230 */ /* 0x000fe40000004100 */
[C---:B------:R-:W-:Y:S01]  /*6420*/  FMUL R22, R78.reuse, R26 ;  /* 0x0000001a4e167220 */ /* 0x040fe20000400000 */
[----:B------:R1:W-:Y:S01]  /*6430*/  STS.128 [R172+UR49+0x8200], R200 ;  /* 0x008200c8ac007988 */ /* 0x0003e20008000c31 */
[----:B------:R-:W-:Y:S01]  /*6440*/  F2FP.SATFINITE.E5M2.F32.PACK_AB_MERGE_C R208, R17, R16, R208 ;  /* 0x0000001011d0723e */ /* 0x000fe200048060d0 */
[----:B------:R-:W-:Y:S02]  /*6450*/  HADD2.F32 R140, -RZ, R139.H1_H1 ;  /* 0x3000008bff8c7230 */ /* 0x000fe40000004100 */
[C---:B------:R-:W-:Y:S01]  /*6460*/  FFMA R22, R81.reuse, R103, R22 ;  /* 0x0000006751167223 */ /* 0x040fe20000000016 */
[C---:B------:R-:W-:Y:S01]  /*6470*/  FMUL R27, R78.reuse, R27 ;  /* 0x0000001b4e1b7220 */ /* 0x040fe20000400000 */
[--C-:B------:R-:W-:Y:S02]  /*6480*/  HADD2.F32 R107, -RZ, R109.reuse.H0_H0 ;  /* 0x2000006dff6b7230 */ /* 0x100fe40000004100 */
[C---:B------:R-:W-:Y:S01]  /*6490*/  FMUL R26, R78.reuse, R30 ;  /* 0x0000001e4e1a7220 */ /* 0x040fe20000400000 */
[----:B------:R-:W-:Y:S02]  /*64a0*/  HADD2.F32 R110, -RZ, R109.H1_H1 ;  /* 0x3000006dff6e7230 */ /* 0x000fe40000004100 */
[C---:B------:R-:W-:Y:S01]  /*64b0*/  FFMA R27, R81.reuse, R106, R27 ;  /* 0x0000006a511b7223 */ /* 0x040fe2000000001b */
[C---:B------:R-:W-:Y:S01]  /*64c0*/  FFMA R24, R81.reuse, R105, R24 ;  /* 0x0000006951187223 */ /* 0x040fe20000000018 */
[----:B------:R-:W-:Y:S01]  /*64d0*/  FFMA R25, R81, R108, R25 ;  /* 0x0000006c51197223 */ /* 0x000fe20000000019 */
[----:B------:R-:W-:Y:S01]  /*64e0*/  F2FP.F16.E5M2.UNPACK_B R141, R162.H1 ;  /* 0x000000a2ff8d723e */ /* 0x000fe200030004ff */
[----:B------:R-:W-:Y:S01]  /*64f0*/  HADD2.F32 R109, -RZ, R111.H0_H0 ;  /* 0x2000006fff6d7230 */ /* 0x000fe20000004100 */
[----:B------:R-:W-:Y:S01]  /*6500*/  F2FP.SATFINITE.E5M2.F32.PACK_AB_MERGE_C R209, R27, R22, RZ ;  /* 0x000000161bd1723e */ /* 0x000fe200048060ff */
[----:B------:R-:W-:Y:S01]  /*6510*/  FFMA R26, R81, R107, R26 ;  /* 0x0000006b511a7223 */ /* 0x000fe2000000001a */
[C---:B------:R-:W-:Y:S01]  /*6520*/  FMUL R31, R78.reuse, R31 ;  /* 0x0000001f4e1f7220 */ /* 0x040fe20000400000 */
[--C-:B------:R-:W-:Y:S01]  /*6530*/  HADD2.F32 R111, -RZ, R113.reuse.H0_H0 ;  /* 0x20000071ff6f7230 */ /* 0x100fe20000004100 */
[----:B------:R-:W-:Y:S01]  /*6540*/  F2FP.SATFINITE.E5M2.F32.PACK_AB_MERGE_C R209, R21, R20, R209 ;  /* 0x0000001415d1723e */ /* 0x000fe200048060d1 */
[----:B------:R-:W-:Y:S02]  /*6550*/  HADD2.F32 R114, -RZ, R113.H1_H1 ;  /* 0x30000071ff727230 */ /* 0x000fe40000004100 */
[C---:B------:R-:W-:Y:S01]  /*6560*/  FFMA R31, R81.reuse, R110, R31 ;  /* 0x0000006e511f7223 */ /* 0x040fe2000000001f */
[C---:B------:R-:W-:Y:S01]  /*6570*/  FFMA R28, R81.reuse, R109, R28 ;  /* 0x0000006d511c7223 */ /* 0x040fe2000000001c */
[----:B------:R-:W-:Y:S01]  /*6580*/  FFMA R29, R81, R112, R29 ;  /* 0x00000070511d7223 */ /* 0x000fe2000000001d */
[----:B------:R-:W-:Y:S02]  /*6590*/  HADD2.F32 R113, -RZ, R115.H0_H0 ;  /* 0x20000073ff717230 */ /* 0x000fe40000004100 */
[C---:B------:R-:W-:Y:S01]  /*65a0*/  FMUL R30, R78.reuse, R34 ;  /* 0x000000224e1e7220 */ /* 0x040fe20000400000 */
[----:B------:R-:W-:Y:S01]  /*65b0*/  F2FP.F16.E5M2.UNPACK_B R143, R163 ;  /* 0x000000a3ff8f723e */ /* 0x000fe200020004ff */
[C---:B------:R-:W-:Y:S01]  /*65c0*/  FMUL R35, R78.reuse, R35 ;  /* 0x000000234e237220 */ /* 0x040fe20000400000 */
[----:B------:R-:W-:Y:S01]  /*65d0*/  HADD2.F32 R115, -RZ, R117.H0_H0 ;  /* 0x20000075ff737230 */ /* 0x000fe20000004100 */
[----:B------:R-:W-:Y:S01]  /*65e0*/  F2FP.SATFINITE.E5M2.F32.PACK_AB_MERGE_C R210, R31, R26, RZ ;  /* 0x0000001a1fd2723e */ /* 0x000fe200048060ff */
[C---:B------:R-:W-:Y:S01]  /*65f0*/  FFMA R30, R81.reuse, R111, R30 ;  /* 0x0000006f511e7223 */ /* 0x040fe2000000001e */
[C---:B------:R-:W-:Y:S01]  /*6600*/  FFMA R35, R81.reuse, R114, R35 ;  /* 0x0000007251237223 */ /* 0x040fe20000000023 */
[C---:B------:R-:W-:Y:S01]  /*6610*/  FFMA R32, R81.reuse, R113, R32 ;  /* 0x0000007151207223 */ /* 0x040fe20000000020 */
[----:B------:R-:W-:Y:S01]  /*6620*/  F2FP.F16.E5M2.UNPACK_B R145, R163.H1 ;  /* 0x000000a3ff91723e */ /* 0x000fe200030004ff */
[----:B------:R-:W-:Y:S01]  /*6630*/  FFMA R33, R81, R116, R33 ;  /* 0x0000007451217223 */ /* 0x000fe20000000021 */
[----:B------:R-:W-:Y:S01]  /*6640*/  F2FP.SATFINITE.E5M2.F32.PACK_AB_MERGE_C R210, R25, R24, R210 ;  /* 0x0000001819d2723e */ /* 0x000fe200048060d2 */
[----:B------:R-:W-:Y:S01]  /*6650*/  HADD2.F32 R144, -RZ, R143.H1_H1 ;  /* 0x3000008fff907230 */ /* 0x000fe20000004100 */
[----:B------:R-:W-:Y:S01]  /*6660*/  F2FP.SATFINITE.E5M2.F32.PACK_AB_MERGE_C R211, R35, R30, RZ ;  /* 0x0000001e23d3723e */ /* 0x000fe200048060ff */
[----:B------:R-:W-:Y:S02]  /*6670*/  HADD2.F32 R118, -RZ, R117.H1_H1 ;  /* 0x30000075ff767230 */ /* 0x000fe40000004100 */
[C---:B------:R-:W-:Y:S01]  /*6680*/  FMUL R34, R78.reuse, R38 ;  /* 0x000000264e227220 */ /* 0x040fe20000400000 */
[----:B------:R-:W-:Y:S01]  /*6690*/  HADD2.F32 R117, -RZ, R119.H0_H0 ;  /* 0x20000077ff757230 */ /* 0x000fe20000004100 */
[----:B------:R-:W-:Y:S01]  /*66a0*/  F2FP.SATFINITE.E5M2.F32.PACK_AB_MERGE_C R211, R29, R28, R211 ;  /* 0x0000001c1dd3723e */ /* 0x000fe200048060d3 */
[C---:B------:R-:W-:Y:S01]  /*66b0*/  FMUL R39, R78.reuse, R39 ;  /* 0x000000274e277220 */ /* 0x040fe20000400000 */
[--C-:B------:R-:W-:Y:S02]  /*66c0*/  HADD2.F32 R119, -RZ, R121.reuse.H0_H0 ;  /* 0x20000079ff777230 */ /* 0x100fe40000004100 */
[C---:B------:R-:W-:Y:S01]  /*66d0*/  FFMA R34, R81.reuse, R115, R34 ;  /* 0x0000007351227223 */ /* 0x040fe20000000022 */
[----:B------:R-:W-:Y:S01]  /*66e0*/  HADD2.F32 R122, -RZ, R121.H1_H1 ;  /* 0x30000079ff7a7230 */ /* 0x000fe20000004100 */
[----:B------:R1:W-:Y:S01]  /*66f0*/  STS.128 [R192+0x8010], R208 ;  /* 0x008010d0c0007388 */ /* 0x0003e20000000c00 */
[----:B------:R-:W-:Y:S02]  /*6700*/  HADD2.F32 R121, -RZ, R123.H0_H0 ;  /* 0x2000007bff797230 */ /* 0x000fe40000004100 */
[C---:B------:R-:W-:Y:S01]  /*6710*/  FFMA R39, R81.reuse, R118, R39 ;  /* 0x0000007651277223 */ /* 0x040fe20000000027 */
[C---:B------:R-:W-:Y:S01]  /*6720*/  FFMA R36, R81.reuse, R117, R36 ;  /* 0x0000007551247223 */ /* 0x040fe20000000024 */
[----:B------:R-:W-:Y:S01]  /*6730*/  FFMA R37, R81, R120, R37 ;  /* 0x0000007851257223 */ /* 0x000fe20000000025 */
[C---:B------:R-:W-:Y:S01]  /*6740*/  FMUL R38, R78.reuse, R42 ;  /* 0x0000002a4e267220 */ /* 0x040fe20000400000 */
[----:B------:R-:W-:Y:S01]  /*6750*/  ISETP.NE.AND P0, PT, R189, RZ, PT ;  /* 0x000000ffbd00720c */ /* 0x000fe20003f05270 */
[C---:B------:R-:W-:Y:S01]  /*6760*/  FMUL R43, R78.reuse, R43 ;  /* 0x0000002b4e2b7220 */ /* 0x040fe20000400000 */
[--C-:B------:R-:W-:Y:S01]  /*6770*/  HADD2.F32 R123, -RZ, R125.reuse.H0_H0 ;  /* 0x2000007dff7b7230 */ /* 0x100fe20000004100 */
[----:B------:R-:W-:Y:S01]  /*6780*/  F2FP.SATFINITE.E5M2.F32.PACK_AB_MERGE_C R212, R39, R34, RZ ;  /* 0x0000002227d4723e */ /* 0x000fe200048060ff */
[C---:B------:R-:W-:Y:S01]  /*6790*/  FFMA R38, R81.reuse, R119, R38 ;  /* 0x0000007751267223 */ /* 0x040fe20000000026 */
[C---:B------:R-:W-:Y:S01]  /*67a0*/  FFMA R43, R81.reuse, R122, R43 ;  /* 0x0000007a512b7223 */ /* 0x040fe2000000002b */
[----:B------:R-:W-:Y:S01]  /*67b0*/  FFMA R40, R81, R121, R40 ;  /* 0x0000007951287223 */ /* 0x000fe20000000028 */
[----:B------:R-:W-:Y:S01]  /*67c0*/  F2FP.SATFINITE.E5M2.F32.PACK_AB_MERGE_C R212, R33, R32, R212 ;  /* 0x0000002021d4723e */ /* 0x000fe200048060d4 */
[----:B------:R-:W-:Y:S01]  /*67d0*/  FFMA R41, R81, R124, R41 ;  /* 0x0000007c51297223 */ /* 0x000fe20000000029 */
[----:B------:R-:W-:Y:S01]  /*67e0*/  HADD2.F32 R126, -RZ, R125.H1_H1 ;  /* 0x3000007dff7e7230 */ /* 0x000fe20000004100 */
[----:B------:R-:W-:Y:S01]  /*67f0*/  F2FP.SATFINITE.E5M2.F32.PACK_AB_MERGE_C R213, R43, R38, RZ ;  /* 0x000000262bd5723e */ /* 0x000fe200048060ff */
[----:B------:R-:W-:Y:S02]  /*6800*/  HADD2.F32 R125, -RZ, R127.H0_H0 ;  /* 0x2000007fff7d7230 */ /* 0x000fe40000004100 */
[C---:B------:R-:W-:Y:S01]  /*6810*/  FMUL R42, R78.reuse, R46 ;  /* 0x0000002e4e2a7220 */ /* 0x040fe20000400000 */
[----:B------:R-:W-:Y:S01]  /*6820*/  FMUL R47, R78, R47 ;  /* 0x0000002f4e2f7220 */ /* 0x000fe20000400000 */
[--C-:B------:R-:W-:Y:S01]  /*6830*/  HADD2.F32 R127, -RZ, R129.reuse.H0_H0 ;  /* 0x20000081ff7f7230 */ /* 0x100fe20000004100 */
[----:B------:R-:W-:Y:S01]  /*6840*/  F2FP.SATFINITE.E5M2.F32.PACK_AB_MERGE_C R213, R37, R36, R213 ;  /* 0x0000002425d5723e */ /* 0x000fe200048060d5 */
[C---:B------:R-:W-:Y:S01]  /*6850*/  FFMA R42, R81.reuse, R123, R42 ;  /* 0x0000007b512a7223 */ /* 0x040fe2000000002a */
[C---:B------:R-:W-:Y:S01]  /*6860*/  FFMA R47, R81.reuse, R126, R47 ;  /* 0x0000007e512f7223 */ /* 0x040fe2000000002f */
[C---:B------:R-:W-:Y:S01]  /*6870*/  FFMA R44, R81.reuse, R125, R44 ;  /* 0x0000007d512c7223 */ /* 0x040fe2000000002c */
[----:B------:R-:W-:Y:S01]  /*6880*/  ISETP.NE.AND P6, PT, R198, RZ, PT ;  /* 0x000000ffc600720c */ /* 0x000fe20003fc5270 */
[----:B------:R-:W-:Y:S01]  /*6890*/  FFMA R45, R81, R128, R45 ;  /* 0x00000080512d7223 */ /* 0x000fe2000000002d */
[----:B------:R-:W-:Y:S01]  /*68a0*/  HADD2.F32 R130, -RZ, R129.H1_H1 ;  /* 0x30000081ff827230 */ /* 0x000fe20000004100 */
[----:B------:R-:W-:Y:S01]  /*68b0*/  F2FP.SATFINITE.E5M2.F32.PACK_AB_MERGE_C R214, R47, R42, RZ ;  /* 0x0000002a2fd6723e */ /* 0x000fe200048060ff */
[----:B------:R-:W-:Y:S02]  /*68c0*/  HADD2.F32 R129, -RZ, R131.H0_H0 ;  /* 0x20000083ff817230 */ /* 0x000fe40000004100 */
[C---:B------:R-:W-:Y:S01]  /*68d0*/  FMUL R46, R78.reuse, R50 ;  /* 0x000000324e2e7220 */ /* 0x040fe20000400000 */
[C---:B------:R-:W-:Y:S01]  /*68e0*/  FMUL R51, R78.reuse, R51 ;  /* 0x000000334e337220 */ /* 0x040fe20000400000 */
[--C-:B------:R-:W-:Y:S02]  /*68f0*/  HADD2.F32 R131, -RZ, R133.reuse.H0_H0 ;  /* 0x20000085ff837230 */ /* 0x100fe40000004100 */
[C---:B------:R-:W-:Y:S01]  /*6900*/  FMUL R50, R78.reuse, R54 ;  /* 0x000000364e327220 */ /* 0x040fe20000400000 */
[C---:B------:R-:W-:Y:S01]  /*6910*/  FFMA R46, R81.reuse, R127, R46 ;  /* 0x0000007f512e7223 */ /* 0x040fe2000000002e */
[----:B------:R-:W-:Y:S02]  /*6920*/  HADD2.F32 R134, -RZ, R133.H1_H1 ;  /* 0x30000085ff867230 */ /* 0x000fe40000004100 */
[C---:B------:R-:W-:Y:S01]  /*6930*/  FFMA R51, R81.reuse, R130, R51 ;  /* 0x0000008251337223 */ /* 0x040fe20000000033 */
[----:B------:R-:W-:Y:S02]  /*6940*/  HADD2.F32 R133, -RZ, R135.H0_H0 ;  /* 0x20000087ff857230 */ /* 0x000fe40000004100 */
[C---:B------:R-:W-:Y:S01]  /*6950*/  FMUL R55, R78.reuse, R55 ;  /* 0x000000374e377220 */ /* 0x040fe20000400000 */
[C---:B------:R-:W-:Y:S01]  /*6960*/  FFMA R48, R81.reuse, R129, R48 ;  /* 0x0000008151307223 */ /* 0x040fe20000000030 */
[C---:B------:R-:W-:Y:S01]  /*6970*/  FFMA R49, R81.reuse, R132, R49 ;  /* 0x0000008451317223 */ /* 0x040fe20000000031 */
[--C-:B------:R-:W-:Y:S02]  /*6980*/  HADD2.F32 R135, -RZ, R137.reuse.H0_H0 ;  /* 0x20000089ff877230 */ /* 0x100fe40000004100 */
[C---:B------:R-:W-:Y:S01]  /*6990*/  FFMA R50, R81.reuse, R131, R50 ;  /* 0x0000008351327223 */ /* 0x040fe20000000032 */
[----:B------:R-:W-:Y:S02]  /*69a0*/  HADD2.F32 R138, -RZ, R137.H1_H1 ;  /* 0x30000089ff8a7230 */ /* 0x000fe40000004100 */
[C---:B------:R-:W-:Y:S01]  /*69b0*/  FMUL R54, R78.reuse, R58 ;  /* 0x0000003a4e367220 */ /* 0x040fe20000400000 */
[----:B------:R-:W-:Y:S02]  /*69c0*/  HADD2.F32 R137, -RZ, R139.H0_H0 ;  /* 0x2000008bff897230 */ /* 0x000fe40000004100 */
[C---:B------:R-:W-:Y:S01]  /*69d0*/  FFMA R55, R81.reuse, R134, R55 ;  /* 0x0000008651377223 */ /* 0x040fe20000000037 */
        /* <DEDUP_REMOVED lines=16> */
[----:B------:R-:W-:Y:S01]  /*6ae0*/  FFMA R63, R81, R142, R63 ;  /* 0x0000008e513f7223 */ /* 0x000fe2000000003f */
[----:B------:R-:W-:Y:S01]  /*6af0*/  FMUL R67, R78, R67 ;  /* 0x000000434e437220 */ /* 0x000fe20000400000 */
[----:B------:R-:W-:Y:S01]  /*6b00*/  F2FP.SATFINITE.E5M2.F32.PACK_AB_MERGE_C R215, R51, R46, RZ ;  /* 0x0000002e33d7723e */ /* 0x000fe200048060ff */
[C---:B------:R-:W-:Y:S01]  /*6b10*/  FFMA R60, R81.reuse, R141, R60 ;  /* 0x0000008d513c7223 */ /* 0x040fe2000000003c */
[C---:B------:R-:W-:Y:S01]  /*6b20*/  FFMA R61, R81.reuse, R144, R61 ;  /* 0x00000090513d7223 */ /* 0x040fe2000000003d */
[C---:B------:R-:W-:Y:S01]  /*6b30*/  FFMA R62, R81.reuse, R143, R62 ;  /* 0x0000008f513e7223 */ /* 0x040fe2000000003e */
[----:B------:R-:W-:Y:S01]  /*6b40*/  FFMA R67, R81, R146, R67 ;  /* 0x0000009251437223 */ /* 0x000fe20000000043 */
[----:B------:R-:W-:Y:S02]  /*6b50*/  F2FP.SATFINITE.E5M2.F32.PACK_AB_MERGE_C R214, R41, R40, R214 ;  /* 0x0000002829d6723e */ /* 0x000fe400048060d6 */
[----:B------:R-:W-:Y:S02]  /*6b60*/  F2FP.SATFINITE.E5M2.F32.PACK_AB_MERGE_C R215, R45, R44, R215 ;  /* 0x0000002c2dd7723e */ /* 0x000fe400048060d7 */
[----:B------:R-:W-:Y:S02]  /*6b70*/  F2FP.SATFINITE.E5M2.F32.PACK_AB_MERGE_C R216, R55, R50, RZ ;  /* 0x0000003237d8723e */ /* 0x000fe400048060ff */
[----:B------:R-:W-:Y:S01]  /*6b80*/  F2FP.SATFINITE.E5M2.F32.PACK_AB_MERGE_C R217, R59, R54, RZ ;  /* 0x000000363bd9723e */ /* 0x000fe200048060ff */
[----:B------:R1:W-:Y:S01]  /*6b90*/  STS.128 [R195+0x8020], R212 ;  /* 0x008020d4c3007388 */ /* 0x0003e20000000c00 */
[----:B------:R-:W-:Y:S02]  /*6ba0*/  F2FP.SATFINITE.E5M2.F32.PACK_AB_MERGE_C R218, R63, R58, RZ ;  /* 0x0000003a3fda723e */ /* 0x000fe400048060ff */
[----:B------:R-:W-:Y:S02]  /*6bb0*/  F2FP.SATFINITE.E5M2.F32.PACK_AB_MERGE_C R219, R67, R62, RZ ;  /* 0x0000003e43db723e */ /* 0x000fe400048060ff */
[----:B------:R-:W-:Y:S02]  /*6bc0*/  F2FP.SATFINITE.E5M2.F32.PACK_AB_MERGE_C R216, R49, R48, R216 ;  /* 0x0000003031d8723e */ /* 0x000fe400048060d8 */
[----:B------:R-:W-:Y:S02]  /*6bd0*/  F2FP.SATFINITE.E5M2.F32.PACK_AB_MERGE_C R217, R53, R52, R217 ;  /* 0x0000003435d9723e */ /* 0x000fe400048060d9 */
[----:B------:R-:W-:Y:S02]  /*6be0*/  F2FP.SATFINITE.E5M2.F32.PACK_AB_MERGE_C R218, R57, R56, R218 ;  /* 0x0000003839da723e */ /* 0x000fe400048060da */
[----:B------:R-:W-:Y:S02]  /*6bf0*/  F2FP.SATFINITE.E5M2.F32.PACK_AB_MERGE_C R219, R61, R60, R219 ;  /* 0x0000003c3ddb723e */ /* 0x000fe400048060db */
[----:B------:R-:W-:Y:S02]  /*6c00*/  LEA R204, R181, UR49, 0x3 ;  /* 0x00000031b5cc7c11 */ /* 0x000fe4000f8e18ff */
[----:B------:R-:W-:Y:S01]  /*6c10*/  @P6 SHF.L.U32 R221, R180, 0x1f, RZ ;  /* 0x0000001fb4dd6819 */ /* 0x000fe200000006ff */
[----:B------:R1:W-:Y:S01]  /*6c20*/  STS.128 [R194+0x8010], R216 ;  /* 0x008010d8c2007388 */ /* 0x0003e20000000c00 */
[----:B------:R-:W-:Y:S01]  /*6c30*/  @!PT LDS RZ, [RZ] ;  /* 0x00000000fffff984 */ /* 0x000fe20000000800 */
[----:B------:R-:W-:Y:S01]  /*6c40*/  @!PT LDS RZ, [RZ] ;  /* 0x00000000fffff984 */ /* 0x000fe20000000800 */
[----:B------:R-:W-:Y:S01]  /*6c50*/  @!PT LDS RZ, [RZ] ;  /* 0x00000000fffff984 */ /* 0x000fe20000000800 */
[----:B------:R-:W-:Y:S01]  /*6c60*/  @!PT LDS RZ, [RZ] ;  /* 0x00000000fffff984 */ /* 0x000fe20000000800 */
[----:B------:R2:W-:Y:S07]  /*6c70*/  MEMBAR.ALL.CTA ;  /* 0x0000000000007992 */ /* 0x0005ee0000008000 */
[----:B--2---:R-:W2:Y:S02]  /*6c80*/  FENCE.VIEW.ASYNC.S ;  /* 0x00000000000073c6 */ /* 0x004ea40000000000 */
[----:B--2---:R-:W-:Y:S06]  /*6c90*/  BAR.SYNC.DEFER_BLOCKING 0x1, 0x80 ;  /* 0x0042000000007b1d */ /* 0x004fec0000010000 */
[----:B------:R-:W-:Y:S05]  /*6ca0*/  @P0 BRA `(.L_x_99) ;  /* 0x0000000000280947 */ /* 0x000fea0003800000 */
[----:B------:R-:W-:Y:S02]  /*6cb0*/  UIADD3 UR4, UPT, UPT, UR49, 0x8200, URZ ;  /* 0x0000820031047890 */ /* 0x000fe4000fffe0ff */
[----:B------:R-:W-:Y:S01]  /*6cc0*/  UIADD3 UR6, UP0, UPT, UR52, 0x680, URZ ;  /* 0x0000068034067890 */ /* 0x000fe2000ff1e0ff */
[----:B------:R-:W-:Y:S03]  /*6cd0*/  UMOV UR43, UR36 ;  /* 0x00000024002b7c82 */ /* 0x000fe60008000000 */
[----:B------:R-:W-:Y:S01]  /*6ce0*/  MOV R188, UR4 ;  /* 0x0000000400bc7c02 */ /* 0x000fe20008000f00 */
[----:B------:R-:W-:Y:S03]  /*6cf0*/  UIADD3.X UR7, UPT, UPT, URZ, UR53, URZ, UP0, !UPT ;  /* 0x00000035ff077290 */ /* 0x000fe600087fe4ff */
[----:B------:R-:W-:Y:S11]  /*6d00*/  R2UR UR40, R188 ;  /* 0x00000000bc2872ca */ /* 0x000ff600000e0000 */
[----:B------:R-:W-:Y:S02]  /*6d10*/  @!UPT UIADD3 URZ, UPT, UPT, URZ, URZ, URZ ;  /* 0x000000fffffff290 */ /* 0x000fe4000fffe0ff */
[----:B------:R2:W-:Y:S01]  /*6d20*/  UTMASTG.3D [UR40], [UR6] ;  /* 0x00000028060073b5 */ /* 0x0005e20008010000 */
[----:B------:R0:W-:Y:S01]  /*6d30*/  UTMACMDFLUSH ;  /* 0x00000000000079b7 */ /* 0x0001e20000000000 */
[----:B--2---:R-:W-:Y:S04]  /*6d40*/  DEPBAR.LE SB0, 0x1 ;  /* 0x000080400000791a */ /* 0x004fe80000000000 */
.L_x_99:
[----:B------:R-:W-:Y:S05]  /*6d50*/  BSYNC.RECONVERGENT B0 ;  /* 0x0000000000007941 */ /* 0x000fea0003800200 */
.L_x_98:
[----:B------:R-:W-:Y:S06]  /*6d60*/  BAR.SYNC.DEFER_BLOCKING 0x1, 0x80 ;  /* 0x0042000000007b1d */ /* 0x000fec0000010000 */
[----:B------:R-:W2:Y:S01]  /*6d70*/  @P6 SYNCS.PHASECHK.TRANS64.TRYWAIT P0, [R204+URZ+0x50], R221 ;  /* 0x000050ddcc0065a7 */ /* 0x000ea200080011ff */
[----:B------:R-:W-:Y:S01]  /*6d80*/  BSSY B1, `(.L_x_100) ;  /* 0x0000023000017945 */ /* 0x000fe20003800000 */
[----:B--2---:R-:W-:Y:S03]  /*6d90*/  @P6 SEL R196, RZ, 0x1, !P0 ;  /* 0x00000001ffc46807 */ /* 0x004fe60004000000 */
[----:B------:R-:W-:Y:S05]  /*6da0*/  @!P6 BRA `(.L_x_101) ;  /* 0x000000000080e947 */ /* 0x000fea0003800000 */
[----:B------:R-:W-:Y:S01]  /*6db0*/  ISETP.NE.AND P1, PT, R197, RZ, PT ;  /* 0x000000ffc500720c */ /* 0x000fe20003f25270 */
[----:B------:R-:W-:Y:S01]  /*6dc0*/  BSSY B0, `(.L_x_102) ;  /* 0x000000a000007945 */ /* 0x000fe20003800000 */
[----:B------:R-:W-:Y:S11]  /*6dd0*/  ISETP.NE.AND P0, PT, R196, RZ, PT ;  /* 0x000000ffc400720c */ /* 0x000ff60003f05270 */
[----:B------:R-:W-:Y:S04]  /*6de0*/  @P1 IMAD R0, R181, 0x2000, R186 ;  /* 0x00002000b5001824 */ /* 0x000fe800078e02ba */
[C---:B------:R-:W-:Y:S01]  /*6df0*/  @P1 IMAD.IADD R6, R0.reuse, 0x1, R199 ;  /* 0x0000000100061824 */ /* 0x040fe200078e02c7 */
[----:B------:R-:W-:Y:S03]  /*6e00*/  @P1 IADD3 R4, PT, PT, R0, R207, RZ ;  /* 0x000000cf00041210 */ /* 0x000fe60007ffe0ff */
[----:B------:R-:W-:Y:S01]  /*6e10*/  @P1 IMAD.IADD R2, R205, 0x1, R6 ;  /* 0x00000001cd021824 */ /* 0x000fe200078e0206 */
[----:B------:R-:W-:Y:S06]  /*6e20*/  @P0 BRA `(.L_x_103) ;  /* 0x00000000000c0947 */ /* 0x000fec0003800000 */
[----:B------:R-:W-:Y:S04]  /*6e30*/  SHF.L.U32 R3, R180, 0x1f, RZ ;  /* 0x0000001fb4037819 */ /* 0x000fe800000006ff */
[----:B------:R-:W2:Y:S02]  /*6e40*/  SYNCS.PHASECHK.TRANS64.TRYWAIT P0, [R204+URZ+0x50], R3 ;  /* 0x00005003cc0075a7 */ /* 0x000ea400080011ff */
[----:B--2---:R-:W-:Y:S05]  /*6e50*/  @!P0 BRA `(.L_x_104) ;  /* 0x0000004800e48947 */ /* 0x004fea0003800000 */
.L_x_103:
[----:B------:R-:W-:Y:S05]  /*6e60*/  BSYNC B0 ;  /* 0x0000000000007941 */ /* 0x000fea0003800000 */
.L_x_102:
[----:B------:R-:W-:Y:S01]  /*6e70*/  ISETP.NE.AND P0, PT, R197, RZ, PT ;  /* 0x000000ffc500720c */ /* 0x000fe20003f05270 */
[----:B--2---:R-:W-:Y:S02]  /*6e80*/  VIADD R204, R204, 0x70 ;  /* 0x00000070cccc7836 */ /* 0x004fe40000000000 */
[----:B------:R-:W-:Y:S02]  /*6e90*/  IMAD.U32 R3, RZ, RZ, UR37 ;  /* 0x00000025ff037e24 */ /* 0x000fe4000f8e00ff */
[----:B------:R-:W-:Y:S03]  /*6ea0*/  VIADD R181, R181, 0x1 ;  /* 0x00000001b5b57836 */ /* 0x000fe60000000000 */
[----:B------:R-:W-:Y:S05]  /*6eb0*/  PRMT R3, R3, 0x654, R204 ;  /* 0x0000065403037816 */ /* 0x000fea00000000cc */
[----:B------:R2:W3:Y:S04]  /*6ec0*/  @P0 LDS.128 R148, [R0] ;  /* 0x0000000000940984 */ /* 0x0004e80000000c00 */
[----:B------:R2:W4:Y:S04]  /*6ed0*/  @P0 LDS.128 R156, [R4+0x20] ;  /* 0x00002000049c0984 */ /* 0x0005280000000c00 */
        /* <DEDUP_REMOVED lines=9> */
[----:B------:R-:W-:Y:S01]  /*6f70*/  SEL R181, R181, RZ, P0 ;  /* 0x000000ffb5b57207 */ /* 0x000fe20000000000 */
[----:B-----5:R5:W-:Y:S02]  /*6f80*/  SYNCS.ARRIVE.TRANS64.RED.A1T0 RZ, [R3+URZ], RZ ;  /* 0x000000ff03ff79a7 */ /* 0x020be400081004ff */
[----:B-----5:R-:W-:Y:S04]  /*6f90*/  SEL R3, RZ, 0x1, P0 ;  /* 0x00000001ff037807 */ /* 0x020fe80000000000 */
[----:B--234-:R-:W-:Y:S02]  /*6fa0*/  LOP3.LUT R180, R180, R3, RZ, 0x3c, !PT ;  /* 0x00000003b4b47212 */ /* 0x01cfe400078e3cff */
.L_x_101:
[----:B------:R-:W-:Y:S05]  /*6fb0*/  BSYNC B1 ;  /* 0x0000000000017941 */ /* 0x000fea0003800000 */
.L_x_100:
[----:B------:R-:W-:Y:S01]  /*6fc0*/  VIADD R0, R80, 0x40 ;  /* 0x0000004050007836 */ /* 0x000fe20000000000 */
[----:B------:R-:W-:Y:S04]  /*6fd0*/  BSSY.RECONVERGENT B6, `(.L_x_105) ;  /* 0x0000015000067945 */ /* 0x000fe80003800200 */
[----:B------:R-:W-:Y:S04]  /*6fe0*/  SHF.R.U32.HI R0, RZ, 0x15, R0 ;  /* 0x00000015ff007819 */ /* 0x000fe80000011600 */
[----:B------:R-:W-:Y:S11]  /*6ff0*/  LOP3.LUT P0, RZ, R0, 0x3, R173, 0x48, !PT ;  /* 0x0000000300ff7812 */ /* 0x000ff600078048ad */
[----:B------:R-:W-:Y:S02]  /*7000*/  @!UPT UIADD3 URZ, UPT, UPT, URZ, URZ, URZ ;  /* 0x000000fffffff290 */ /* 0x000fe4000fffe0ff */
[----:B------:R-:W-:Y:S05]  /*7010*/  @!P0 BRA `(.L_x_106) ;  /* 0x0000000000408947 */ /* 0x000fea0003800000 */
[----:B------:R-:W2:Y:S01]  /*7020*/  LDCU.64 UR8, c[0x4][0x78] ;  /* 0x01000f00ff0877ac */ /* 0x000ea20008000a00 */
[----:B------:R-:W-:Y:S01]  /*7030*/  MOV R3, 0x0 ;  /* 0x0000000000037802 */ /* 0x000fe20000000f00 */
[----:B------:R-:W-:Y:S02]  /*7040*/  HFMA2 R12, -RZ, RZ, 0, 5.9604644775390625e-08 ;  /* 0x00000001ff0c7431 */ /* 0x000fe400000001ff */
[----:B------:R-:W-:Y:S02]  /*7050*/  IMAD.MOV.U32 R8, RZ, RZ, 0x192 ;  /* 0x00000192ff087424 */ /* 0x000fe400078e00ff */
[----:B------:R-:W-:Y:S01]  /*7060*/  IMAD.MOV.U32 R13, RZ, RZ, RZ ;  /* 0x000000ffff0d7224 */ /* 0x000fe200078e00ff */
[----:B------:R-:W3:Y:S01]  /*7070*/  LDCU.64 UR6, c[0x4][0x80] ;  /* 0x01001000ff0677ac */ /* 0x000ee20008000a00 */
[----:B------:R-:W4:Y:S01]  /*7080*/  LDC.64 R2, c[0x4][R3] ;  /* 0x0100000003027b82 */ /* 0x000f220000000a00 */
[----:B------:R-:W5:Y:S01]  /*7090*/  LDCU.64 UR4, c[0x4][0x18] ;  /* 0x01000300ff0477ac */ /* 0x000f620008000a00 */
[----:B--2---:R-:W-:Y:S01]  /*70a0*/  MOV R5, UR9 ;  /* 0x0000000900057c02 */ /* 0x004fe20008000f00 */
[----:B------:R-:W-:Y:S01]  /*70b0*/  IMAD.U32 R4, RZ, RZ, UR8 ;  /* 0x00000008ff047e24 */ /* 0x000fe2000f8e00ff */
[----:B---3--:R-:W-:Y:S01]  /*70c0*/  MOV R7, UR7 ;  /* 0x0000000700077c02 */ /* 0x008fe20008000f00 */
[----:B------:R-:W-:Y:S01]  /*70d0*/  IMAD.U32 R6, RZ, RZ, UR6 ;  /* 0x00000006ff067e24 */ /* 0x000fe2000f8e00ff */
[----:B-----5:R-:W-:Y:S01]  /*70e0*/  MOV R11, UR5 ;  /* 0x00000005000b7c02 */ /* 0x020fe20008000f00 */
[----:B------:R-:W-:Y:S02]  /*70f0*/  IMAD.U32 R10, RZ, RZ, UR4 ;  /* 0x00000004ff0a7e24 */ /* 0x000fe4000f8e00ff */
[----:B------:R-:W-:Y:S07]  /*7100*/  LEPC R20, `(.L_x_106) ;  /* 0x000000001014794e */ /* 0x000fee0000000000 */
[----:B-1--4-:R-:W-:Y:S05]  /*7110*/  CALL.ABS.NOINC R2 ;  /* 0x0000000002007343 */ /* 0x012fea0003c00000 */
.L_x_106:
[----:B------:R-:W-:Y:S05]  /*7120*/  BSYNC.RECONVERGENT B6 ;  /* 0x0000000000067941 */ /* 0x000fea0003800200 */
.L_x_105:
[----:B------:R-:W-:Y:S01]  /*7130*/  F2FP.F16.E5M2.UNPACK_B R4, R149 ;  /* 0x00000095ff04723e */ /* 0x000fe200020004ff */
[----:B------:R-:W-:Y:S05]  /*7140*/  WARPSYNC.ALL ;  /* 0x0000000000007948 */ /* 0x000fea0003800000 */
[----:B------:R-:W-:Y:S01]  /*7150*/  R2UR UR4, R80 ;  /* 0x00000000500472ca */ /* 0x000fe200000e0000 */
[--C-:B------:R-:W-:Y:S01]  /*7160*/  HADD2.F32 R88, -RZ, R4.reuse.H0_H0 ;  /* 0x20000004ff587230 */ /* 0x100fe20000004100 */
[-C--:B------:R-:W-:Y:S01]  /*7170*/  F2FP.F16.E5M2.UNPACK_B R0, R148.reuse ;  /* 0x00000094ff00723e */ /* 0x080fe200020004ff */
[----:B------:R-:W-:Y:S01]  /*7180*/  HADD2.F32 R83, -RZ, R4.H1_H1 ;  /* 0x30000004ff537230 */ /* 0x000fe20000004100 */
[----:B------:R-:W-:Y:S01]  /*7190*/  F2FP.F16.E5M2.UNPACK_B R4, R151 ;  /* 0x00000097ff04723e */ /* 0x000fe200020004ff */
[----:B------:R-:W-:Y:S01]  /*71a0*/  BSSY.RECONVERGENT B0, `(.L_x_107) ;  /* 0x0000116000007945 */ /* 0x000fe20003800200 */
[----:B------:R-:W-:Y:S01]  /*71b0*/  F2FP.F16.E5M2.UNPACK_B R3, R148.H1 ;  /* 0x00000094ff03723e */ /* 0x000fe200030004ff */
[--C-:B------:R-:W-:Y:S01]  /*71c0*/  HADD2.F32 R2, -RZ, R0.reuse.H0_H0 ;  /* 0x20000000ff027230 */ /* 0x100fe20000004100 */
[----:B-1----:R-:W-:Y:S01]  /*71d0*/  F2FP.F16.E5M2.UNPACK_B R135, R162 ;  /* 0x000000a2ff87723e */ /* 0x002fe200020004ff */
[----:B------:R-:W-:Y:S01]  /*71e0*/  HADD2.F32 R82, -RZ, R0.H1_H1 ;  /* 0x30000000ff527230 */ /* 0x000fe20000004100 */
[----:B------:R-:W-:Y:S01]  /*71f0*/  F2FP.F16.E5M2.UNPACK_B R0, R149.H1 ;  /* 0x00000095ff00723e */ /* 0x000fe200030004ff */
[--C-:B------:R-:W-:Y:S01]  /*7200*/  HADD2.F32 R84, -RZ, R3.reuse.H0_H0 ;  /* 0x20000003ff547230 */ /* 0x100fe20000004100 */
[----:B------:R-:W-:Y:S01]  /*7210*/  F2FP.F16.E5M2.UNPACK_B R125, R159.H1 ;  /* 0x0000009fff7d723e */ /* 0x000fe200030004ff */
[----:B------:R-:W-:Y:S01]  /*7220*/  HADD2.F32 R86, -RZ, R3.H1_H1 ;  /* 0x30000003ff567230 */ /* 0x000fe20000004100 */
[-C--:B------:R-:W-:Y:S01]  /*7230*/  F2FP.F16.E5M2.UNPACK_B R3, R150.reuse ;  /* 0x00000096ff03723e */ /* 0x080fe200020004ff */
[--C-:B------:R-:W-:Y:S01]  /*7240*/  HADD2.F32 R90, -RZ, R0.reuse.H0_H0 ;  /* 0x20000000ff5a7230 */ /* 0x100fe20000004100 */
[----:B------:R-:W-:Y:S01]  /*7250*/  ISETP.NE.AND P0, PT, R189, RZ, PT ;  /* 0x000000ffbd00720c */ /* 0x000fe20003f05270 */
[----:B------:R-:W-:Y:S01]  /*7260*/  HADD2.F32 R85, -RZ, R0.H1_H1 ;  /* 0x30000000ff557230 */ /* 0x000fe20000004100 */
[----:B------:R-:W-:Y:S01]  /*7270*/  F2FP.F16.E5M2.UNPACK_B R0, R150.H1 ;  /* 0x00000096ff00723e */ /* 0x000fe200030004ff */
[--C-:B------:R-:W-:Y:S01]  /*7280*/  HADD2.F32 R92, -RZ, R3.reuse.H0_H0 ;  /* 0x20000003ff5c7230 */ /* 0x100fe20000004100 */
[----:B------:R-:W-:Y:S01]  /*7290*/  ISETP.NE.AND P6, PT, R198, RZ, PT ;  /* 0x000000ffc600720c */ /* 0x000fe20003fc5270 */
[----:B------:R-:W-:Y:S01]  /*72a0*/  HADD2.F32 R87, -RZ, R3.H1_H1 ;  /* 0x30000003ff577230 */ /* 0x000fe20000004100 */
[----:B------:R-:W-:Y:S01]  /*72b0*/  F2FP.F16.E5M2.UNPACK_B R3, R151.H1 ;  /* 0x00000097ff03723e */ /* 0x000fe200030004ff */
[--C-:B------:R-:W-:Y:S02]  /*72c0*/  HADD2.F32 R94, -RZ, R0.reuse.H0_H0 ;  /* 0x20000000ff5e7230 */ /* 0x100fe40000004100 */
[----:B------:R-:W-:Y:S01]  /*72d0*/  HADD2.F32 R89, -RZ, R0.H1_H1 ;  /* 0x30000000ff597230 */ /* 0x000fe20000004100 */
[-C--:B------:R-:W-:Y:S01]  /*72e0*/  F2FP.F16.E5M2.UNPACK_B R0, R152.reuse ;  /* 0x00000098ff00723e */ /* 0x080fe200020004ff */
[--C-:B------:R-:W-:Y:S02]  /*72f0*/  HADD2.F32 R96, -RZ, R4.reuse.H0_H0 ;  /* 0x20000004ff607230 */ /* 0x100fe40000004100 */
[----:B------:R-:W-:Y:S01]  /*7300*/  HADD2.F32 R91, -RZ, R4.H1_H1 ;  /* 0x30000004ff5b7230 */ /* 0x000fe20000004100 */
[-C--:B------:R-:W-:Y:S01]  /*7310*/  F2FP.F16.E5M2.UNPACK_B R4, R153.reuse ;  /* 0x00000099ff04723e */ /* 0x080fe200020004ff */
[--C-:B------:R-:W-:Y:S02]  /*7320*/  HADD2.F32 R100, -RZ, R0.reuse.H0_H0 ;  /* 0x20000000ff647230 */ /* 0x100fe40000004100 */
[----:B------:R-:W-:Y:S01]  /*7330*/  HADD2.F32 R95, -RZ, R0.H1_H1 ;  /* 0x30000000ff5f7230 */ /* 0x000fe20000004100 */
[----:B------:R-:W-:Y:S01]  /*7340*/  F2FP.F16.E5M2.UNPACK_B R0, R153.H1 ;  /* 0x00000099ff00723e */ /* 0x000fe200030004ff */
[--C-:B------:R-:W-:Y:S02]  /*7350*/  HADD2.F32 R98, -RZ, R3.reuse.H0_H0 ;  /* 0x20000003ff627230 */ /* 0x100fe40000004100 */
[----:B------:R-:W-:Y:S01]  /*7360*/  HADD2.F32 R93, -RZ, R3.H1_H1 ;  /* 0x30000003ff5d7230 */ /* 0x000fe20000004100 */
[----:B------:R-:W-:Y:S01]  /*7370*/  F2FP.F16.E5M2.UNPACK_B R3, R152.H1 ;  /* 0x00000098ff03723e */ /* 0x000fe200030004ff */
[--C-:B------:R-:W-:Y:S02]  /*7380*/  HADD2.F32 R106, -RZ, R0.reuse.H0_H0 ;  /* 0x20000000ff6a7230 */ /* 0x100fe40000004100 */
[----:B------:R-:W-:Y:S01]  /*7390*/  HADD2.F32 R101, -RZ, R0.H1_H1 ;  /* 0x30000000ff657230 */ /* 0x000fe20000004100 */
[-C--:B------:R-:W-:Y:S01]  /*73a0*/  F2FP.F16.E5M2.UNPACK_B R0, R154.reuse.H1 ;  /* 0x0000009aff00723e */ /* 0x080fe200030004ff */
[--C-:B------:R-:W-:Y:S02]  /*73b0*/  HADD2.F32 R104, -RZ, R4.reuse.H0_H0 ;  /* 0x20000004ff687230 */ /* 0x100fe40000004100 */
[----:B------:R-:W-:Y:S01]  /*73c0*/  HADD2.F32 R99, -RZ, R4.H1_H1 ;  /* 0x30000004ff637230 */ /* 0x000fe20000004100 */
[----:B------:R-:W-:Y:S01]  /*73d0*/  F2FP.F16.E5M2.UNPACK_B R4, R155 ;  /* 0x0000009bff04723e */ /* 0x000fe200020004ff */
[--C-:B------:R-:W-:Y:S02]  /*73e0*/  HADD2.F32 R102, -RZ, R3.reuse.H0_H0 ;  /* 0x20000003ff667230 */ /* 0x100fe40000004100 */
[----:B------:R-:W-:Y:S01]  /*73f0*/  HADD2.F32 R97, -RZ, R3.H1_H1 ;  /* 0x30000003ff617230 */ /* 0x000fe20000004100 */
[----:B------:R-:W-:Y:S01]  /*7400*/  F2FP.F16.E5M2.UNPACK_B R3, R154 ;  /* 0x0000009aff03723e */ /* 0x000fe200020004ff */
[--C-:B------:R-:W-:Y:S02]  /*7410*/  HADD2.F32 R110, -RZ, R0.reuse.H0_H0 ;  /* 0x20000000ff6e7230 */ /* 0x100fe40000004100 */
[----:B------:R-:W-:Y:S01]  /*7420*/  HADD2.F32 R105, -RZ, R0.H1_H1 ;  /* 0x30000000ff697230 */ /* 0x000fe20000004100 */
[-C--:B------:R-:W-:Y:S01]  /*7430*/  F2FP.F16.E5M2.UNPACK_B R0, R156.reuse ;  /* 0x0000009cff00723e */ /* 0x080fe200020004ff */
[--C-:B------:R-:W-:Y:S02]  /*7440*/  HADD2.F32 R112, -RZ, R4.reuse.H0_H0 ;  /* 0x20000004ff707230 */ /* 0x100fe40000004100 */
[----:B------:R-:W-:Y:S01]  /*7450*/  HADD2.F32 R107, -RZ, R4.H1_H1 ;  /* 0x30000004ff6b7230 */ /* 0x000fe20000004100 */
[----:B------:R-:W-:Y:S01]  /*7460*/  F2FP.F16.E5M2.UNPACK_B R4, R157 ;  /* 0x0000009dff04723e */ /* 0x000fe200020004ff */
[--C-:B------:R-:W-:Y:S02]  /*7470*/  HADD2.F32 R108, -RZ, R3.reuse.H0_H0 ;  /* 0x20000003ff6c7230 */ /* 0x100fe40000004100 */
[----:B------:R-:W-:Y:S01]  /*7480*/  HADD2.F32 R103, -RZ, R3.H1_H1 ;  /* 0x30000003ff677230 */ /* 0x000fe20000004100 */
[----:B------:R-:W-:Y:S01]  /*7490*/  F2FP.F16.E5M2.UNPACK_B R3, R155.H1 ;  /* 0x0000009bff03723e */ /* 0x000fe200030004ff */
[--C-:B------:R-:W-:Y:S02]  /*74a0*/  HADD2.F32 R116, -RZ, R0.reuse.H0_H0 ;  /* 0x20000000ff747230 */ /* 0x100fe40000004100 */
[----:B------:R-:W-:Y:S01]  /*74b0*/  HADD2.F32 R111, -RZ, R0.H1_H1 ;  /* 0x30000000ff6f7230 */ /* 0x000fe20000004100 */
[----:B------:R-:W-:Y:S01]  /*74c0*/  F2FP.F16.E5M2.UNPACK_B R0, R156.H1 ;  /* 0x0000009cff00723e */ /* 0x000fe200030004ff */
[--C-:B------:R-:W-:Y:S02]  /*74d0*/  HADD2.F32 R120, -RZ, R4.reuse.H0_H0 ;  /* 0x20000004ff787230 */ /* 0x100fe40000004100 */
[----:B------:R-:W-:Y:S02]  /*74e0*/  HADD2.F32 R115, -RZ, R4.H1_H1 ;  /* 0x30000004ff737230 */ /* 0x000fe40000004100 */
[--C-:B------:R-:W-:Y:S01]  /*74f0*/  HADD2.F32 R114, -RZ, R3.reuse.H0_H0 ;  /* 0x20000003ff727230 */ /* 0x100fe20000004100 */
[----:B------:R-:W1:Y:S01]  /*7500*/  LDTM.x64 R4, tmem[UR4+0x40] ;  /* 0x00004004000479ee */ /* 0x000e620008340000 */
[----:B------:R-:W-:Y:S01]  /*7510*/  HADD2.F32 R109, -RZ, R3.H1_H1 ;  /* 0x30000003ff6d7230 */ /* 0x000fe20000004100 */
[----:B------:R-:W-:Y:S01]  /*7520*/  F2FP.F16.E5M2.UNPACK_B R3, R157.H1 ;  /* 0x0000009dff03723e */ /* 0x000fe200030004ff */
        /* <DEDUP_REMOVED lines=14> */
[----:B------:R-:W-:Y:S01]  /*7610*/  F2FP.F16.E5M2.UNPACK_B R0, R160.H1 ;  /* 0x000000a0ff00723e */ /* 0x000fe200030004ff */
[--C-:B------:R-:W-:Y:S02]  /*7620*/  HADD2.F32 R132, -RZ, R3.reuse.H0_H0 ;  /* 0x20000003ff847230 */ /* 0x100fe40000004100 */
[C---:B-1----:R-:W-:Y:S01]  /*7630*/  FMUL R7, R78.reuse, R7 ;  /* 0x000000074e077220 */ /* 0x042fe20000400000 */
        /* <DEDUP_REMOVED lines=10> */
[C---:B------:R-:W-:Y:S01]  /*76e0*/  FMUL R0, R78.reuse, R4 ;  /* 0x000000044e007220 */ /* 0x040fe20000400000 */
[--C-:B------:R-:W-:Y:S01]  /*76f0*/  HADD2.F32 R140, -RZ, R135.reuse.H0_H0 ;  /* 0x20000087ff8c7230 */ /* 0x100fe20000004100 */
[----:B------:R-:W-:Y:S01]  /*7700*/  F2FP.F16.E5M2.UNPACK_B R4, R163 ;  /* 0x000000a3ff04723e */ /* 0x000fe200020004ff */
[----:B------:R-:W-:Y:S02]  /*7710*/  HADD2.F32 R135, -RZ, R135.H1_H1 ;  /* 0x30000087ff877230 */ /* 0x000fe40000004100 */
[C---:B------:R-:W-:Y:S01]  /*7720*/  FFMA R0, R81.reuse, R2, R0 ;  /* 0x0000000251007223 */ /* 0x040fe20000000000 */
[C---:B------:R-:W-:Y:S01]  /*7730*/  FMUL R2, R78.reuse, R5 ;  /* 0x000000054e027220 */ /* 0x040fe20000400000 */
[--C-:B------:R-:W-:Y:S01]  /*7740*/  HADD2.F32 R142, -RZ, R3.reuse.H0_H0 ;  /* 0x20000003ff8e7230 */ /* 0x100fe20000004100 */
[----:B------:R-:W-:Y:S01]  /*7750*/  F2FP.F16.E5M2.UNPACK_B R5, R163.H1 ;  /* 0x000000a3ff05723e */ /* 0x000fe200030004ff */
[----:B------:R-:W-:Y:S02]  /*7760*/  HADD2.F32 R137, -RZ, R3.H1_H1 ;  /* 0x30000003ff897230 */ /* 0x000fe40000004100 */
[C---:B------:R-:W-:Y:S01]  /*7770*/  FFMA R2, R81.reuse, R82, R2 ;  /* 0x0000005251027223 */ /* 0x040fe20000000002 */
[--C-:B------:R-:W-:Y:S02]  /*7780*/  HADD2.F32 R82, -RZ, R4.reuse.H0_H0 ;  /* 0x20000004ff527230 */ /* 0x100fe40000004100 */
[C---:B------:R-:W-:Y:S01]  /*7790*/  FMUL R3, R78.reuse, R6 ;  /* 0x000000064e037220 */ /* 0x040fe20000400000 */
[----:B------:R-:W-:Y:S02]  /*77a0*/  HADD2.F32 R139, -RZ, R4.H1_H1 ;  /* 0x30000004ff8b7230 */ /* 0x000fe40000004100 */
[C---:B------:R-:W-:Y:S01]  /*77b0*/  FMUL R4, R78.reuse, R9 ;  /* 0x000000094e047220 */ /* 0x040fe20000400000 */
[--C-:B------:R-:W-:Y:S02]  /*77c0*/  HADD2.F32 R141, -RZ, R5.reuse.H1_H1 ;  /* 0x30000005ff8d7230 */ /* 0x100fe40000004100 */
[C---:B------:R-:W-:Y:S01]  /*77d0*/  FFMA R3, R81.reuse, R84, R3 ;  /* 0x0000005451037223 */ /* 0x040fe20000000003 */
[----:B------:R-:W-:Y:S01]  /*77e0*/  FFMA R7, R81, R86, R7 ;  /* 0x0000005651077223 */ /* 0x000fe20000000007 */
[----:B------:R-:W-:Y:S02]  /*77f0*/  HADD2.F32 R84, -RZ, R5.H0_H0 ;  /* 0x20000005ff547230 */ /* 0x000fe40000004100 */
[C---:B------:R-:W-:Y:S01]  /*7800*/  FMUL R5, R78.reuse, R10 ;  /* 0x0000000a4e057220 */ /* 0x040fe20000400000 */
[C---:B------:R-:W-:Y:S01]  /*7810*/  FMUL R6, R78.reuse, R11 ;  /* 0x0000000b4e067220 */ /* 0x040fe20000400000 */
[C---:B------:R-:W-:Y:S01]  /*7820*/  FMUL R11, R78.reuse, R16 ;  /* 0x000000104e0b7220 */ /* 0x040fe20000400000 */
[----:B------:R-:W-:Y:S01]  /*7830*/  F2FP.SATFINITE.E5M2.F32.PACK_AB_MERGE_C R143, R7, R3, RZ ;  /* 0x00000003078f723e */ /* 0x000fe200048060ff */
[C---:B------:R-:W-:Y:S01]  /*7840*/  FMUL R3, R78.reuse, R8 ;  /* 0x000000084e037220 */ /* 0x040fe20000400000 */
[C---:B------:R-:W-:Y:S01]  /*7850*/  FMUL R7, R78.reuse, R12 ;  /* 0x0000000c4e077220 */ /* 0x040fe20000400000 */
[C---:B------:R-:W-:Y:S01]  /*7860*/  FMUL R8, R78.reuse, R13 ;  /* 0x0000000d4e087220 */ /* 0x040fe20000400000 */
[C---:B------:R-:W-:Y:S01]  /*7870*/  FMUL R12, R78.reuse, R17 ;  /* 0x000000114e0c7220 */ /* 0x040fe20000400000 */
[C---:B------:R-:W-:Y:S01]  /*7880*/  FFMA R3, R81.reuse, R88, R3 ;  /* 0x0000005851037223 */ /* 0x040fe20000000003 */
[C---:B------:R-:W-:Y:S01]  /*7890*/  FFMA R4, R81.reuse, R83, R4 ;  /* 0x0000005351047223 */ /* 0x040fe20000000004 */
[C---:B------:R-:W-:Y:S01]  /*78a0*/  FFMA R5, R81.reuse, R90, R5 ;  /* 0x0000005a51057223 */ /* 0x040fe20000000005 */
[C---:B------:R-:W-:Y:S01]  /*78b0*/  FFMA R6, R81.reuse, R85, R6 ;  /* 0x0000005551067223 */ /* 0x040fe20000000006 */
[C---:B------:R-:W-:Y:S01]  /*78c0*/  FFMA R7, R81.reuse, R92, R7 ;  /* 0x0000005c51077223 */ /* 0x040fe20000000007 */
[C---:B------:R-:W-:Y:S01]  /*78d0*/  FFMA R8, R81.reuse, R87, R8 ;  /* 0x0000005751087223 */ /* 0x040fe20000000008 */
[C---:B------:R-:W-:Y:S01]  /*78e0*/  FMUL R16, R78.reuse, R21 ;  /* 0x000000154e107220 */ /* 0x040fe20000400000 */
[----:B------:R-:W-:Y:S01]  /*78f0*/  FMUL R9, R78, R14 ;  /* 0x0000000e4e097220 */ /* 0x000fe20000400000 */
[----:B------:R-:W-:Y:S01]  /*7900*/  F2FP.SATFINITE.E5M2.F32.PACK_AB_MERGE_C R5, R6, R5, RZ ;  /* 0x000000050605723e */ /* 0x000fe200048060ff */
[C---:B------:R-:W-:Y:S01]  /*7910*/  FMUL R10, R78.reuse, R15 ;  /* 0x0000000f4e0a7220 */ /* 0x040fe20000400000 */
[C---:B------:R-:W-:Y:S01]  /*7920*/  FMUL R15, R78.reuse, R20 ;  /* 0x000000144e0f7220 */ /* 0x040fe20000400000 */
[C---:B------:R-:W-:Y:S01]  /*7930*/  FFMA R9, R81.reuse, R94, R9 ;  /* 0x0000005e51097223 */ /* 0x040fe20000000009 */
[C---:B------:R-:W-:Y:S01]  /*7940*/  FMUL R20, R78.reuse, R25 ;  /* 0x000000194e147220 */ /* 0x040fe20000400000 */
[C---:B------:R-:W-:Y:S01]  /*7950*/  FFMA R10, R81.reuse, R89, R10 ;  /* 0x00000059510a7223 */ /* 0x040fe2000000000a */
[C---:B------:R-:W-:Y:S01]  /*7960*/  FFMA R11, R81.reuse, R96, R11 ;  /* 0x00000060510b7223 */ /* 0x040fe2000000000b */
[C---:B------:R-:W-:Y:S01]  /*7970*/  FFMA R12, R81.reuse, R91, R12 ;  /* 0x0000005b510c7223 */ /* 0x040fe2000000000c */
[C---:B------:R-:W-:Y:S01]  /*7980*/  FMUL R13, R78.reuse, R18 ;  /* 0x000000124e0d7220 */ /* 0x040fe20000400000 */
[----:B------:R-:W-:Y:S01]  /*7990*/  FMUL R14, R78, R19 ;  /* 0x000000134e0e7220 */ /* 0x000fe20000400000 */
[----:B------:R-:W-:Y:S01]  /*79a0*/  F2FP.SATFINITE.E5M2.F32.PACK_AB_MERGE_C R9, R10, R9, RZ ;  /* 0x000000090a09723e */ /* 0x000fe200048060ff */
[C---:B------:R-:W-:Y:S01]  /*79b0*/  FMUL R19, R78.reuse, R24 ;  /* 0x000000184e137220 */ /* 0x040fe20000400000 */
        /* <DEDUP_REMOVED lines=17> */
[----:B------:R-:W-:Y:S01]  /*7ad0*/  FMUL R27, R78, R32 ;  /* 0x000000204e1b7220 */ /* 0x000fe20000400000 */
[C---:B------:R-:W-:Y:S01]  /*7ae0*/  FFMA R21, R81.reuse, R106, R21 ;  /* 0x0000006a51157223 */ /* 0x040fe20000000015 */
[C---:B------:R-:W-:Y:S01]  /*7af0*/  FFMA R22, R81.reuse, R101, R22 ;  /* 0x0000006551167223 */ /* 0x040fe20000000016 */
[----:B------:R-:W-:Y:S01]  /*7b00*/  F2FP.SATFINITE.E5M2.F32.PACK_AB_MERGE_C R16, R16, R15, R17 ;  /* 0x0000000f1010723e */ /* 0x000fe20004806011 */
[C---:B------:R-:W-:Y:S01]  /*7b10*/  FFMA R23, R81.reuse, R108, R23 ;  /* 0x0000006c51177223 */ /* 0x040fe20000000017 */
[C---:B------:R-:W-:Y:S01]  /*7b20*/  FFMA R24, R81.reuse, R103, R24 ;  /* 0x0000006751187223 */ /* 0x040fe20000000018 */
[----:B------:R-:W-:Y:S01]  /*7b30*/  FMUL R32, R78, R37 ;  /* 0x000000254e207220 */ /* 0x000fe20000400000 */
[----:B------:R-:W-:Y:S01]  /*7b40*/  F2FP.SATFINITE.E5M2.F32.PACK_AB_MERGE_C R21, R22, R21, RZ ;  /* 0x000000151615723e */ /* 0x000fe200048060ff */
[C---:B------:R-:W-:Y:S01]  /*7b50*/  FMUL R25, R78.reuse, R30 ;  /* 0x0000001e4e197220 */ /* 0x040fe20000400000 */
[C---:B------:R-:W-:Y:S01]  /*7b60*/  FMUL R26, R78.reuse, R31 ;  /* 0x0000001f4e1a7220 */ /* 0x040fe20000400000 */
[----:B------:R-:W-:Y:S01]  /*7b70*/  FMUL R31, R78, R36 ;  /* 0x000000244e1f7220 */ /* 0x000fe20000400000 */
[----:B------:R-:W-:Y:S01]  /*7b80*/  F2FP.SATFINITE.E5M2.F32.PACK_AB_MERGE_C R17, R20, R19, R21 ;  /* 0x000000131411723e */ /* 0x000fe20004806015 */
        /* <DEDUP_REMOVED lines=8> */
[----:B------:R-:W-:Y:S01]  /*7c10*/  FMUL R35, R78, R40 ;  /* 0x000000284e237220 */ /* 0x000fe20000400000 */
[C---:B------:R-:W-:Y:S01]  /*7c20*/  FFMA R29, R81.reuse, R114, R29 ;  /* 0x00000072511d7223 */ /* 0x040fe2000000001d */
[----:B------:R-:W-:Y:S01]  /*7c30*/  F2FP.SATFINITE.E5M2.F32.PACK_AB_MERGE_C R18, R24, R23, R18 ;  /* 0x000000171812723e */ /* 0x000fe20004806012 */
        /* <DEDUP_REMOVED lines=22> */
[C---:B------:R-:W-:Y:S01]  /*7da0*/  FMUL R41, R78.reuse, R46 ;  /* 0x0000002e4e297220 */ /* 0x040fe20000400000 */
[C---:B------:R-:W-:Y:S01]  /*7db0*/  FMUL R42, R78.reuse, R47 ;  /* 0x0000002f4e2a7220 */ /* 0x040fe20000400000 */
[C---:B------:R-:W-:Y:S01]  /*7dc0*/  FFMA R40, R81.reuse, R119, R40 ;  /* 0x0000007751287223 */ /* 0x040fe20000000028 */
[--C-:B------:R-:W-:Y:S02]  /*7dd0*/  HADD2.F32 R130, -RZ, R125.reuse.H0_H0 ;  /* 0x2000007dff827230 */ /* 0x100fe40000004100 */
[C---:B------:R-:W-:Y:S01]  /*7de0*/  FFMA R41, R81.reuse, R126, R41 ;  /* 0x0000007e51297223 */ /* 0x040fe20000000029 */
[----:B------:R-:W-:Y:S02]  /*7df0*/  HADD2.F32 R125, -RZ, R125.H1_H1 ;  /* 0x3000007dff7d7230 */ /* 0x000fe40000004100 */
[C---:B------:R-:W-:Y:S01]  /*7e00*/  FMUL R45, R78.reuse, R50 ;  /* 0x000000324e2d7220 */ /* 0x040fe20000400000 */
[C---:B------:R-:W-:Y:S01]  /*7e10*/  FFMA R42, R81.reuse, R121, R42 ;  /* 0x00000079512a7223 */ /* 0x040fe2000000002a */
[C---:B------:R-:W-:Y:S01]  /*7e20*/  FMUL R46, R78.reuse, R51 ;  /* 0x000000334e2e7220 */ /* 0x040fe20000400000 */
[C---:B------:R-:W-:Y:S01]  /*7e30*/  FFMA R43, R81.reuse, R128, R43 ;  /* 0x00000080512b7223 */ /* 0x040fe2000000002b */
[C---:B------:R-:W-:Y:S01]  /*7e40*/  FMUL R47, R78.reuse, R52 ;  /* 0x000000344e2f7220 */ /* 0x040fe20000400000 */
        /* <DEDUP_REMOVED lines=10> */
[C---:B------:R-:W-:Y:S01]  /*7ef0*/  FFMA R45, R81.reuse, R130, R45 ;  /* 0x00000082512d7223 */ /* 0x040fe2000000002d */
[C---:B------:R-:W-:Y:S01]  /*7f00*/  FMUL R59, R78.reuse, R64 ;  /* 0x000000404e3b7220 */ /* 0x040fe20000400000 */
[C---:B------:R-:W-:Y:S01]  /*7f10*/  FMUL R60, R78.reuse, R65 ;  /* 0x000000414e3c7220 */ /* 0x040fe20000400000 */
[C---:B------:R-:W-:Y:S01]  /*7f20*/  FMUL R61, R78.reuse, R66 ;  /* 0x000000424e3d7220 */ /* 0x040fe20000400000 */
[----:B------:R-:W-:Y:S01]  /*7f30*/  FMUL R62, R78, R67 ;  /* 0x000000434e3e7220 */ /* 0x000fe20000400000 */
[C---:B------:R-:W-:Y:S01]  /*7f40*/  FFMA R46, R81.reuse, R125, R46 ;  /* 0x0000007d512e7223 */ /* 0x040fe2000000002e */
[----:B------:R-:W-:Y:S01]  /*7f50*/  F2FP.SATFINITE.E5M2.F32.PACK_AB_MERGE_C R64, R2, R0, R143 ;  /* 0x000000000240723e */ /* 0x000fe2000480608f */
[C---:B------:R-:W-:Y:S01]  /*7f60*/  FFMA R47, R81.reuse, R132, R47 ;  /* 0x00000084512f7223 */ /* 0x040fe2000000002f */
[----:B------:R-:W-:Y:S01]  /*7f70*/  F2FP.SATFINITE.E5M2.F32.PACK_AB_MERGE_C R65, R4, R3, R5 ;  /* 0x000000030441723e */ /* 0x000fe20004806005 */
[C---:B------:R-:W-:Y:S01]  /*7f80*/  FFMA R48, R81.reuse, R127, R48 ;  /* 0x0000007f51307223 */ /* 0x040fe20000000030 */
[----:B------:R-:W-:Y:S01]  /*7f90*/  F2FP.SATFINITE.E5M2.F32.PACK_AB_MERGE_C R66, R8, R7, R9 ;  /* 0x000000070842723e */ /* 0x000fe20004806009 */
[C---:B------:R-:W-:Y:S01]  /*7fa0*/  FFMA R49, R81.reuse, R134, R49 ;  /* 0x0000008651317223 */ /* 0x040fe20000000031 */
[----:B------:R-:W-:Y:S01]  /*7fb0*/  F2FP.SATFINITE.E5M2.F32.PACK_AB_MERGE_C R67, R12, R11, R13 ;  /* 0x0000000b0c43723e */ /* 0x000fe2000480600d */
[----:B------:R-:W-:Y:S01]  /*7fc0*/  FMUL R53, R78, R58 ;  /* 0x0000003a4e357220 */ /* 0x000fe20000400000 */
[C---:B------:R-:W-:Y:S01]  /*7fd0*/  FFMA R50, R81.reuse, R129, R50 ;  /* 0x0000008151327223 */ /* 0x040fe20000000032 */
[C---:B------:R-:W-:Y:S01]  /*7fe0*/  FFMA R51, R81.reuse, R136, R51 ;  /* 0x0000008851337223 */ /* 0x040fe20000000033 */
[C---:B------:R-:W-:Y:S01]  /*7ff0*/  FFMA R52, R81.reuse, R131, R52 ;  /* 0x0000008351347223 */ /* 0x040fe20000000034 */
[----:B------:R1:W-:Y:S01]  /*8000*/  STS.128 [R172+UR49+0xa200], R64 ;  /* 0x00a20040ac007988 */ /* 0x0003e20008000c31 */
[C---:B------:R-:W-:Y:S01]  /*8010*/  FFMA R53, R81.reuse, R138, R53 ;  /* 0x0000008a51357223 */ /* 0x040fe20000000035 */
[----:B------:R-:W-:Y:S01]  /*8020*/  F2FP.SATFINITE.E5M2.F32.PACK_AB_MERGE_C R37, R38, R37, RZ ;  /* 0x000000252625723e */ /* 0x000fe200048060ff */
[C---:B------:R-:W-:Y:S01]  /*8030*/  FFMA R54, R81.reuse, R133, R54 ;  /* 0x0000008551367223 */ /* 0x040fe20000000036 */
[----:B------:R-:W-:Y:S01]  /*8040*/  FMUL R58, R78, R63 ;  /* 0x0000003f4e3a7220 */ /* 0x000fe20000400000 */
[C---:B------:R-:W-:Y:S01]  /*8050*/  FFMA R55, R81.reuse, R140, R55 ;  /* 0x0000008c51377223 */ /* 0x040fe20000000037 */
[C---:B------:R-:W-:Y:S01]  /*8060*/  FFMA R56, R81.reuse, R135, R56 ;  /* 0x0000008751387223 */ /* 0x040fe20000000038 */
[C---:B------:R-:W-:Y:S01]  /*8070*/  FFMA R57, R81.reuse, R142, R57 ;  /* 0x0000008e51397223 */ /* 0x040fe20000000039 */
[----:B------:R1:W-:Y:S01]  /*8080*/  STS.128 [R192+0xa010], R16 ;  /* 0x00a01010c0007388 */ /* 0x0003e20000000c00 */
[----:B------:R-:W-:Y:S01]  /*8090*/  F2FP.SATFINITE.E5M2.F32.PACK_AB_MERGE_C R33, R36, R35, R37 ;  /* 0x000000232421723e */ /* 0x000fe20004806025 */
[C---:B------:R-:W-:Y:S01]  /*80a0*/  FFMA R58, R81.reuse, R137, R58 ;  /* 0x00000089513a7223 */ /* 0x040fe2000000003a */
[----:B------:R-:W-:Y:S01]  /*80b0*/  F2FP.SATFINITE.E5M2.F32.PACK_AB_MERGE_C R34, R42, R41, RZ ;  /* 0x000000292a22723e */ /* 0x000fe200048060ff */
[C---:B------:R-:W-:Y:S01]  /*80c0*/  FFMA R59, R81.reuse, R82, R59 ;  /* 0x00000052513b7223 */ /* 0x040fe2000000003b */
[----:B------:R-:W-:Y:S01]  /*80d0*/  F2FP.SATFINITE.E5M2.F32.PACK_AB_MERGE_C R35, R46, R45, RZ ;  /* 0x0000002d2e23723e */ /* 0x000fe200048060ff */
        /* <DEDUP_REMOVED lines=25> */
[----:B------:R-:W-:Y:S02]  /*8270*/  UIADD3 UR8, UP0, UPT, UR52, 0x680, URZ ;  /* 0x0000068034087890 */ /* 0x000fe4000ff1e0ff */
[----:B------:R-:W-:Y:S02]  /*8280*/  UIADD3 UR5, UPT, UPT, UR41, 0x40, URZ ;  /* 0x0000004029057890 */ /* 0x000fe4000fffe0ff */
[----:B------:R-:W-:Y:S02]  /*8290*/  UIADD3 UR4, UPT, UPT, UR49, 0xa200, URZ ;  /* 0x0000a20031047890 */ /* 0x000fe4000fffe0ff */
[----:B------:R-:W-:Y:S01]  /*82a0*/  UIADD3.X UR9, UPT, UPT, URZ, UR53, URZ, UP0, !UPT ;  /* 0x00000035ff097290 */ /* 0x000fe200087fe4ff */
[----:B------:R-:W-:Y:S01]  /*82b0*/  UMOV UR6, UR42 ;  /* 0x0000002a00067c82 */ /* 0x000fe20008000000 */
[----:B------:R-:W-:Y:S07]  /*82c0*/  UMOV UR7, UR36 ;  /* 0x0000002400077c82 */ /* 0x000fee0008000000 */
[----:B------:R2:W-:Y:S01]  /*82d0*/  UTMASTG.3D [UR4], [UR8] ;  /* 0x00000004080073b5 */ /* 0x0005e20008010000 */
[----:B------:R0:W-:Y:S01]  /*82e0*/  UTMACMDFLUSH ;  /* 0x00000000000079b7 */ /* 0x0001e20000000000 */
[----:B--2---:R-:W-:Y:S04]  /*82f0*/  DEPBAR.LE SB0, 0x1 ;  /* 0x000080400000791a */ /* 0x004fe80000000000 */
.L_x_108:
[----:B------:R-:W-:Y:S05]  /*8300*/  BSYNC.RECONVERGENT B0 ;  /* 0x0000000000007941 */ /* 0x000fea0003800200 */
.L_x_107:
        /* <DEDUP_REMOVED lines=16> */
.L_x_112:
[----:B------:R-:W-:Y:S05]  /*8410*/  BSYNC B0 ;  /* 0x0000000000007941 */ /* 0x000fea0003800000 */
.L_x_111:
        /* <DEDUP_REMOVED lines=20> */
.L_x_110:
[----:B------:R-:W-:Y:S05]  /*8560*/  BSYNC B1 ;  /* 0x0000000000017941 */ /* 0x000fea0003800000 */
.L_x_109:
[----:B--2---:R-:W-:Y:S01]  /*8570*/  VIADD R0, R80, 0x80 ;  /* 0x0000008050007836 */ /* 0x004fe20000000000 */
        /* <DEDUP_REMOVED lines=10> */
[----:B------:R-:W5:Y:S01]  /*8620*/  LDCU.64 UR6, c[0x4][0x80] ;  /* 0x01001000ff0677ac */ /* 0x000f620008000a00 */
[----:B------:R-:W1:Y:S01]  /*8630*/  LDC.64 R2, c[0x4][R3] ;  /* 0x0100000003027b82 */ /* 0x000e620000000a00 */
[----:B------:R-:W3:Y:S01]  /*8640*/  LDCU.64 UR4, c[0x4][0x18] ;  /* 0x01000300ff0477ac */ /* 0x000ee20008000a00 */
[----:B--2---:R-:W-:Y:S01]  /*8650*/  MOV R5, UR9 ;  /* 0x0000000900057c02 */ /* 0x004fe20008000f00 */
[----:B------:R-:W-:Y:S01]  /*8660*/  IMAD.U32 R4, RZ, RZ, UR8 ;  /* 0x00000008ff047e24 */ /* 0x000fe2000f8e00ff */
[----:B-----5:R-:W-:Y:S01]  /*8670*/  MOV R7, UR7 ;  /* 0x0000000700077c02 */ /* 0x020fe20008000f00 */
[----:B------:R-:W-:Y:S01]  /*8680*/  IMAD.U32 R6, RZ, RZ, UR6 ;  /* 0x00000006ff067e24 */ /* 0x000fe2000f8e00ff */
[----:B---3--:R-:W-:Y:S01]  /*8690*/  MOV R11, UR5 ;  /* 0x00000005000b7c02 */ /* 0x008fe20008000f00 */
[----:B------:R-:W-:Y:S02]  /*86a0*/  IMAD.U32 R10, RZ, RZ, UR4 ;  /* 0x00000004ff0a7e24 */ /* 0x000fe4000f8e00ff */
[----:B------:R-:W-:Y:S07]  /*86b0*/  LEPC R20, `(.L_x_115) ;  /* 0x000000001014794e */ /* 0x000fee0000000000 */
[----:B-1--4-:R-:W-:Y:S05]  /*86c0*/  CALL.ABS.NOINC R2 ;  /* 0x0000000002007343 */ /* 0x012fea0003c00000 */
.L_x_115:
[----:B------:R-:W-:Y:S05]  /*86d0*/  BSYNC.RECONVERGENT B6 ;  /* 0x0000000000067941 */ /* 0x000fea0003800200 */
.L_x_114:
[----:B---3--:R-:W-:Y:S01]  /*86e0*/  F2FP.F16.E5M2.UNPACK_B R4, R149 ;  /* 0x00000095ff04723e */ /* 0x008fe200020004ff */
        /* <DEDUP_REMOVED lines=13> */
[----:B----4-:R-:W-:Y:S01]  /*87c0*/  F2FP.F16.E5M2.UNPACK_B R125, R159.H1 ;  /* 0x0000009fff7d723e */ /* 0x010fe200030004ff */
        /* <DEDUP_REMOVED lines=262> */
[----:B------:R-:W-:Y:S02]  /*9830*/  UIADD3 UR8, UP0, UPT, UR52, 0x680, URZ ;  /* 0x0000068034087890 */ /* 0x000fe4000ff1e0ff */
[----:B------:R-:W-:Y:S02]  /*9840*/  UIADD3 UR5, UPT, UPT, UR41, 0x80, URZ ;  /* 0x0000008029057890 */ /* 0x000fe4000fffe0ff */
[----:B------:R-:W-:Y:S01]  /*9850*/  MOV R188, UR10 ;  /* 0x0000000a00bc7c02 */ /* 0x000fe20008000f00 */
[----:B------:R-:W-:Y:S01]  /*9860*/  UIADD3.X UR9, UPT, UPT, URZ, UR53, URZ, UP0, !UPT ;  /* 0x00000035ff097290 */ /* 0x000fe200087fe4ff */
[----:B------:R-:W-:Y:S02]  /*9870*/  UMOV UR6, UR42 ;  /* 0x0000002a00067c82 */ /* 0x000fe40008000000 */
[----:B------:R-:W-:Y:S01]  /*9880*/  R2UR UR4, R188 ;  /* 0x00000000bc0472ca */ /* 0x000fe200000e0000 */
[----:B------:R-:W-:Y:S11]  /*9890*/  UMOV UR7, UR36 ;  /* 0x0000002400077c82 */ /* 0x000ff60008000000 */
[----:B------:R-:W-:Y:S01]  /*98a0*/  @!UPT UIADD3 URZ, UPT, UPT, URZ, URZ, URZ ;  /* 0x000000fffffff290 */ /* 0x000fe2000fffe0ff */
[----:B------:R2:W-:Y:S01]  /*98b0*/  UTMASTG.3D [UR4], [UR8] ;  /* 0x00000004080073b5 */ /* 0x0005e20008010000 */
[----:B------:R0:W-:Y:S01]  /*98c0*/  UTMACMDFLUSH ;  /* 0x00000000000079b7 */ /* 0x0001e20000000000 */
[----:B--2---:R-:W-:Y:S04]  /*98d0*/  DEPBAR.LE SB0, 0x1 ;  /* 0x000080400000791a */ /* 0x004fe80000000000 */
.L_x_117:
[----:B------:R-:W-:Y:S05]  /*98e0*/  BSYNC.RECONVERGENT B0 ;  /* 0x0000000000007941 */ /* 0x000fea0003800200 */
.L_x_116:
        /* <DEDUP_REMOVED lines=16> */
.L_x_121:
[----:B------:R-:W-:Y:S05]  /*99f0*/  BSYNC B0 ;  /* 0x0000000000007941 */ /* 0x000fea0003800000 */
.L_x_120:
        /* <DEDUP_REMOVED lines=20> */
.L_x_119:
[----:B------:R-:W-:Y:S05]  /*9b40*/  BSYNC B1 ;  /* 0x0000000000017941 */ /* 0x000fea0003800000 */
.L_x_118:
[----:B--2---:R-:W-:Y:S05]  /*9b50*/  VIADD R0, R80, 0xc0 ;  /* 0x000000c050007836 */ /* 0x004fea0000000000 */
        /* <DEDUP_REMOVED lines=20> */
.L_x_123:
[----:B------:R-:W-:Y:S01]  /*9ca0*/  ISETP.NE.AND P0, PT, R189, RZ, PT ;  /* 0x000000ffbd00720c */ /* 0x000fe20003f05270 */
[----:B------:R-:W-:Y:S05]  /*9cb0*/  WARPSYNC.ALL ;  /* 0x0000000000007948 */ /* 0x000fea0003800000 */
[----:B------:R-:W-:Y:S01]  /*9cc0*/  R2UR UR4, R80 ;  /* 0x00000000500472ca */ /* 0x000fe200000e0000 */
[----:B------:R-:W-:Y:S01]  /*9cd0*/  BSSY.RECONVERGENT B0, `(.L_x_124) ;  /* 0x000011d000007945 */ /* 0x000fe20003800200 */
[----:B---3--:R-:W-:Y:S02]  /*9ce0*/  F2FP.F16.E5M2.UNPACK_B R11, R149 ;  /* 0x00000095ff0b723e */ /* 0x008fe400020004ff */
[----:B------:R-:W-:Y:S02]  /*9cf0*/  F2FP.F16.E5M2.UNPACK_B R10, R150 ;  /* 0x00000096ff0a723e */ /* 0x000fe400020004ff */
[----:B------:R-:W-:Y:S01]  /*9d00*/  F2FP.F16.E5M2.UNPACK_B R9, R151 ;  /* 0x00000097ff09723e */ /* 0x000fe200020004ff */
[--C-:B------:R-:W-:Y:S01]  /*9d10*/  HADD2.F32 R83, -RZ, R11.reuse.H0_H0 ;  /* 0x2000000bff537230 */ /* 0x100fe20000004100 */
[----:B----4-:R-:W-:Y:S01]  /*9d20*/  F2FP.F16.E5M2.UNPACK_B R8, R152 ;  /* 0x00000098ff08723e */ /* 0x010fe200020004ff */
[----:B------:R-:W-:Y:S01]  /*9d30*/  HADD2.F32 R84, -RZ, R11.H1_H1 ;  /* 0x3000000bff547230 */ /* 0x000fe20000004100 */
[----:B------:R-:W-:Y:S01]  /*9d40*/  F2FP.F16.E5M2.UNPACK_B R7, R153 ;  /* 0x00000099ff07723e */ /* 0x000fe200020004ff */
[--C-:B------:R-:W-:Y:S01]  /*9d50*/  HADD2.F32 R87, -RZ, R10.reuse.H0_H0 ;  /* 0x2000000aff577230 */ /* 0x100fe20000004100 */
[----:B------:R-:W-:Y:S01]  /*9d60*/  F2FP.F16.E5M2.UNPACK_B R6, R154 ;  /* 0x0000009aff06723e */ /* 0x000fe200020004ff */
[----:B------:R-:W-:Y:S01]  /*9d70*/  HADD2.F32 R88, -RZ, R10.H1_H1 ;  /* 0x3000000aff587230 */ /* 0x000fe20000004100 */
[----:B------:R-:W-:Y:S01]  /*9d80*/  F2FP.F16.E5M2.UNPACK_B R5, R155 ;  /* 0x0000009bff05723e */ /* 0x000fe200020004ff */
[--C-:B------:R-:W-:Y:S01]  /*9d90*/  HADD2.F32 R91, -RZ, R9.reuse.H0_H0 ;  /* 0x20000009ff5b7230 */ /* 0x100fe20000004100 */
[----:B-1----:R-:W-:Y:S01]  /*9da0*/  F2FP.F16.E5M2.UNPACK_B R4, R156 ;  /* 0x0000009cff04723e */ /* 0x002fe200020004ff */
[----:B------:R-:W-:Y:S01]  /*9db0*/  HADD2.F32 R92, -RZ, R9.H1_H1 ;  /* 0x30000009ff5c7230 */ /* 0x000fe20000004100 */
[-C--:B------:R-:W-:Y:S01]  /*9dc0*/  F2FP.F16.E5M2.UNPACK_B R2, R148.reuse ;  /* 0x00000094ff02723e */ /* 0x080fe200020004ff */
[--C-:B------:R-:W-:Y:S01]  /*9dd0*/  HADD2.F32 R95, -RZ, R8.reuse.H0_H0 ;  /* 0x20000008ff5f7230 */ /* 0x100fe20000004100 */
[----:B------:R-:W-:Y:S01]  /*9de0*/  F2FP.F16.E5M2.UNPACK_B R148, R148.H1 ;  /* 0x00000094ff94723e */ /* 0x000fe200030004ff */
[----:B------:R-:W-:Y:S01]  /*9df0*/  HADD2.F32 R97, -RZ, R8.H1_H1 ;  /* 0x30000008ff617230 */ /* 0x000fe20000004100 */
[----:B------:R-:W-:Y:S01]  /*9e00*/  F2FP.F16.E5M2.UNPACK_B R149, R149.H1 ;  /* 0x00000095ff95723e */ /* 0x000fe200030004ff */
[--C-:B------:R-:W-:Y:S01]  /*9e10*/  HADD2.F32 R98, -RZ, R7.reuse.H0_H0 ;  /* 0x20000007ff627230 */ /* 0x100fe20000004100 */
[----:B------:R-:W-:Y:S01]  /*9e20*/  F2FP.F16.E5M2.UNPACK_B R150, R150.H1 ;  /* 0x00000096ff96723e */ /* 0x000fe200030004ff */
[----:B------:R-:W-:Y:S01]  /*9e30*/  HADD2.F32 R101, -RZ, R7.H1_H1 ;  /* 0x30000007ff657230 */ /* 0x000fe20000004100 */
[----:B------:R-:W-:Y:S01]  /*9e40*/  F2FP.F16.E5M2.UNPACK_B R151, R151.H1 ;  /* 0x00000097ff97723e */ /* 0x000fe200030004ff */
[--C-:B------:R-:W-:Y:S01]  /*9e50*/  HADD2.F32 R102, -RZ, R6.reuse.H0_H0 ;  /* 0x20000006ff667230 */ /* 0x100fe20000004100 */
[----:B------:R-:W-:Y:S01]  /*9e60*/  F2FP.F16.E5M2.UNPACK_B R138, R163 ;  /* 0x000000a3ff8a723e */ /* 0x000fe200020004ff */
[----:B------:R-:W-:Y:S01]  /*9e70*/  HADD2.F32 R105, -RZ, R6.H1_H1 ;  /* 0x30000006ff697230 */ /* 0x000fe20000004100 */
[----:B------:R-:W-:Y:S01]  /*9e80*/  R2UR UR5, R193 ;  /* 0x00000000c10572ca */ /* 0x000fe200000e0000 */
[--C-:B------:R-:W-:Y:S01]  /*9e90*/  HADD2.F32 R106, -RZ, R5.reuse.H0_H0 ;  /* 0x20000005ff6a7230 */ /* 0x100fe20000004100 */
[----:B------:R-:W-:Y:S01]  /*9ea0*/  F2FP.F16.E5M2.UNPACK_B R116, R157 ;  /* 0x0000009dff74723e */ /* 0x000fe200020004ff */
[----:B------:R-:W-:Y:S01]  /*9eb0*/  HADD2.F32 R109, -RZ, R5.H1_H1 ;  /* 0x30000005ff6d7230 */ /* 0x000fe20000004100 */
[----:B------:R-:W-:Y:S01]  /*9ec0*/  F2FP.F16.E5M2.UNPACK_B R120, R158 ;  /* 0x0000009eff78723e */ /* 0x000fe200020004ff */
[--C-:B------:R-:W-:Y:S01]  /*9ed0*/  HADD2.F32 R110, -RZ, R4.reuse.H0_H0 ;  /* 0x20000004ff6e7230 */ /* 0x100fe20000004100 */
[----:B------:R-:W-:Y:S01]  /*9ee0*/  F2FP.F16.E5M2.UNPACK_B R124, R159 ;  /* 0x0000009fff7c723e */ /* 0x000fe200020004ff */
[----:B------:R-:W-:Y:S01]  /*9ef0*/  HADD2.F32 R113, -RZ, R4.H1_H1 ;  /* 0x30000004ff717230 */ /* 0x000fe20000004100 */
[----:B------:R-:W-:Y:S01]  /*9f00*/  F2FP.F16.E5M2.UNPACK_B R128, R160 ;  /* 0x000000a0ff80723e */ /* 0x000fe200020004ff */
[----:B------:R-:W1:Y:S01]  /*9f10*/  LDTM.x64 R4, tmem[UR4+0xc0] ;  /* 0x0000c004000479ee */ /* 0x000e620008340000 */
[--C-:B------:R-:W-:Y:S01]  /*9f20*/  HADD2.F32 R0, -RZ, R2.reuse.H0_H0 ;  /* 0x20000002ff007230 */ /* 0x100fe20000004100 */
[----:B------:R-:W-:Y:S01]  /*9f30*/  NOP ;  /* 0x0000000000007918 */ /* 0x000fe20000000000 */
[----:B------:R-:W-:Y:S01]  /*9f40*/  HADD2.F32 R2, -RZ, R2.H1_H1 ;  /* 0x30000002ff027230 */ /* 0x000fe20000004100 */
[----:B------:R-:W-:Y:S01]  /*9f50*/  UIADD3 UR5, UPT, UPT, UR5, 0xd0, URZ ;  /* 0x000000d005057890 */ /* 0x000fe2000fffe0ff */
[--C-:B------:R-:W-:Y:S01]  /*9f60*/  HADD2.F32 R86, -RZ, R149.reuse.H1_H1 ;  /* 0x30000095ff567230 */ /* 0x100fe20000004100 */
[----:B------:R-:W-:Y:S01]  /*9f70*/  F2FP.F16.E5M2.UNPACK_B R132, R161 ;  /* 0x000000a1ff84723e */ /* 0x000fe200020004ff */
[--C-:B------:R-:W-:Y:S01]  /*9f80*/  HADD2.F32 R114, -RZ, R116.reuse.H0_H0 ;  /* 0x20000074ff727230 */ /* 0x100fe20000004100 */
[----:B------:R-:W-:Y:S01]  /*9f90*/  UPRMT UR5, UR37, 0x654, UR5 ;  /* 0x0000065425057896 */ /* 0x000fe20008000005 */
[----:B------:R-:W-:Y:S01]  /*9fa0*/  HADD2.F32 R117, -RZ, R116.H1_H1 ;  /* 0x30000074ff757230 */ /* 0x000fe20000004100 */
[----:B------:R-:W-:Y:S01]  /*9fb0*/  F2FP.F16.E5M2.UNPACK_B R136, R162 ;  /* 0x000000a2ff88723e */ /* 0x000fe200020004ff */
[--C-:B------:R-:W-:Y:S01]  /*9fc0*/  HADD2.F32 R118, -RZ, R120.reuse.H0_H0 ;  /* 0x20000078ff767230 */ /* 0x100fe20000004100 */
[----:B------:R-:W-:Y:S01]  /*9fd0*/  F2FP.F16.E5M2.UNPACK_B R152, R152.H1 ;  /* 0x00000098ff98723e */ /* 0x000fe200030004ff */
[----:B------:R-:W-:Y:S01]  /*9fe0*/  HADD2.F32 R121, -RZ, R120.H1_H1 ;  /* 0x30000078ff797230 */ /* 0x000fe20000004100 */
[----:B------:R-:W-:Y:S01]  /*9ff0*/  F2FP.F16.E5M2.UNPACK_B R153, R153.H1 ;  /* 0x00000099ff99723e */ /* 0x000fe200030004ff */
[--C-:B------:R-:W-:Y:S01]  /*a000*/  HADD2.F32 R122, -RZ, R124.reuse.H0_H0 ;  /* 0x2000007cff7a7230 */ /* 0x100fe20000004100 */
[----:B------:R-:W-:Y:S01]  /*a010*/  F2FP.F16.E5M2.UNPACK_B R154, R154.H1 ;  /* 0x0000009aff9a723e */ /* 0x000fe200030004ff */
[----:B-1----:R-:W-:Y:S01]  /*a020*/  SYNCS.ARRIVE.TRANS64.RED.A1T0 RZ, [UR5], RZ ;  /* 0x000000ffffff79a7 */ /* 0x002fe20008100405 */
[----:B------:R-:W-:Y:S01]  /*a030*/  HADD2.F32 R125, -RZ, R124.H1_H1 ;  /* 0x3000007cff7d7230 */ /* 0x000fe20000004100 */
[----:B------:R-:W-:Y:S01]  /*a040*/  F2FP.F16.E5M2.UNPACK_B R155, R155.H1 ;  /* 0x0000009bff9b723e */ /* 0x000fe200030004ff */
[--C-:B------:R-:W-:Y:S01]  /*a050*/  HADD2.F32 R126, -RZ, R128.reuse.H0_H0 ;  /* 0x20000080ff7e7230 */ /* 0x100fe20000004100 */
[----:B------:R-:W-:Y:S01]  /*a060*/  F2FP.F16.E5M2.UNPACK_B R156, R156.H1 ;  /* 0x0000009cff9c723e */ /* 0x000fe200030004ff */
[----:B------:R-:W-:Y:S01]  /*a070*/  HADD2.F32 R129, -RZ, R128.H1_H1 ;  /* 0x30000080ff817230 */ /* 0x000fe20000004100 */
[----:B------:R-:W-:Y:S01]  /*a080*/  F2FP.F16.E5M2.UNPACK_B R157, R157.H1 ;  /* 0x0000009dff9d723e */ /* 0x000fe200030004ff */
[C---:B------:R-:W-:Y:S01]  /*a090*/  FMUL R4, R78.reuse, R4 ;  /* 0x000000044e047220 */ /* 0x040fe20000400000 */
[C---:B------:R-:W-:Y:S01]  /*a0a0*/  FMUL R5, R78.reuse, R5 ;  /* 0x000000054e057220 */ /* 0x040fe20000400000 */
[----:B------:R-:W-:Y:S02]  /*a0b0*/  HADD2.F32 R3, -RZ, R148.H0_H0 ;  /* 0x20000094ff037230 */ /* 0x000fe40000004100 */
        /* <DEDUP_REMOVED lines=11> */
[----:B------:R-:W-:Y:S02]  /*a170*/  HADD2.F32 R130, -RZ, R132.H0_H0 ;  /* 0x20000084ff827230 */ /* 0x000fe40000004100 */
[C---:B------:R-:W-:Y:S01]  /*a180*/  FMUL R6, R78.reuse, R6 ;  /* 0x000000064e067220 */ /* 0x040fe20000400000 */
[----:B------:R-:W-:Y:S02]  /*a190*/  HADD2.F32 R82, -RZ, R148.H1_H1 ;  /* 0x30000094ff527230 */ /* 0x000fe40000004100 */
[C---:B------:R-:W-:Y:S01]  /*a1a0*/  FMUL R7, R78.reuse, R7 ;  /* 0x000000074e077220 */ /* 0x040fe20000400000 */
[----:B------:R-:W-:Y:S02]  /*a1b0*/  HADD2.F32 R85, -RZ, R149.H0_H0 ;  /* 0x20000095ff557230 */ /* 0x000fe40000004100 */
[C---:B------:R-:W-:Y:S01]  /*a1c0*/  FFMA R6, R81.reuse, R3, R6 ;  /* 0x0000000351067223 */ /* 0x040fe20000000006 */
[----:B------:R-:W-:Y:S02]  /*a1d0*/  HADD2.F32 R133, -RZ, R132.H1_H1 ;  /* 0x30000084ff857230 */ /* 0x000fe40000004100 */
[C---:B------:R-:W-:Y:S01]  /*a1e0*/  FFMA R7, R81.reuse, R82, R7 ;  /* 0x0000005251077223 */ /* 0x040fe20000000007 */
[C---:B------:R-:W-:Y:S01]  /*a1f0*/  FFMA R8, R81.reuse, R83, R8 ;  /* 0x0000005351087223 */ /* 0x040fe20000000008 */
[C---:B------:R-:W-:Y:S01]  /*a200*/  FFMA R9, R81.reuse, R84, R9 ;  /* 0x0000005451097223 */ /* 0x040fe20000000009 */
[--C-:B------:R-:W-:Y:S02]  /*a210*/  HADD2.F32 R82, -RZ, R138.reuse.H0_H0 ;  /* 0x2000008aff527230 */ /* 0x100fe40000004100 */
[C---:B------:R-:W-:Y:S01]  /*a220*/  FMUL R10, R78.reuse, R10 ;  /* 0x0000000a4e0a7220 */ /* 0x040fe20000400000 */
[----:B------:R-:W-:Y:S02]  /*a230*/  HADD2.F32 R83, -RZ, R138.H1_H1 ;  /* 0x3000008aff537230 */ /* 0x000fe40000004100 */
[C---:B------:R-:W-:Y:S01]  /*a240*/  FMUL R11, R78.reuse, R11 ;  /* 0x0000000b4e0b7220 */ /* 0x040fe20000400000 */
[----:B------:R-:W-:Y:S02]  /*a250*/  HADD2.F32 R89, -RZ, R150.H0_H0 ;  /* 0x20000096ff597230 */ /* 0x000fe40000004100 */
[C---:B------:R-:W-:Y:S01]  /*a260*/  FFMA R10, R81.reuse, R85, R10 ;  /* 0x00000055510a7223 */ /* 0x040fe2000000000a */
[--C-:B------:R-:W-:Y:S02]  /*a270*/  HADD2.F32 R134, -RZ, R136.reuse.H0_H0 ;  /* 0x20000088ff867230 */ /* 0x100fe40000004100 */
[C---:B------:R-:W-:Y:S01]  /*a280*/  FFMA R11, R81.reuse, R86, R11 ;  /* 0x00000056510b7223 */ /* 0x040fe2000000000b */
[C---:B------:R-:W-:Y:S01]  /*a290*/  FFMA R12, R81.reuse, R87, R12 ;  /* 0x00000057510c7223 */ /* 0x040fe2000000000c */
[----:B------:R-:W-:Y:S01]  /*a2a0*/  FFMA R13, R81, R88, R13 ;  /* 0x00000058510d7223 */ /* 0x000fe2000000000d */
[----:B------:R-:W-:Y:S01]  /*a2b0*/  F2FP.SATFINITE.E5M2.F32.PACK_AB_MERGE_C R86, R7, R6, RZ ;  /* 0x000000060756723e */ /* 0x000fe200048060ff */
[C---:B------:R-:W-:Y:S01]  /*a2c0*/  FMUL R7, R78.reuse, R24 ;  /* 0x000000184e077220 */ /* 0x040fe20000400000 */
[----:B------:R-:W-:Y:S01]  /*a2d0*/  F2FP.SATFINITE.E5M2.F32.PACK_AB_MERGE_C R138, R11, R10, RZ ;  /* 0x0000000a0b8a723e */ /* 0x000fe200048060ff */
[C---:B------:R-:W-:Y:S01]  /*a2e0*/  FMUL R10, R78.reuse, R25 ;  /* 0x000000194e0a7220 */ /* 0x040fe20000400000 */
[C---:B------:R-:W-:Y:S01]  /*a2f0*/  FMUL R25, R78.reuse, R32 ;  /* 0x000000204e197220 */ /* 0x040fe20000400000 */
[----:B------:R-:W-:Y:S02]  /*a300*/  HADD2.F32 R137, -RZ, R136.H1_H1 ;  /* 0x30000088ff897230 */ /* 0x000fe40000004100 */
[C---:B------:R-:W-:Y:S01]  /*a310*/  FMUL R14, R78.reuse, R14 ;  /* 0x0000000e4e0e7220 */ /* 0x040fe20000400000 */
[----:B------:R-:W-:Y:S02]  /*a320*/  HADD2.F32 R90, -RZ, R150.H1_H1 ;  /* 0x30000096ff5a7230 */ /* 0x000fe40000004100 */
[C---:B------:R-:W-:Y:S01]  /*a330*/  FMUL R15, R78.reuse, R15 ;  /* 0x0000000f4e0f7220 */ /* 0x040fe20000400000 */
[--C-:B------:R-:W-:Y:S02]  /*a340*/  HADD2.F32 R93, -RZ, R151.reuse.H0_H0 ;  /* 0x20000097ff5d7230 */ /* 0x100fe40000004100 */
[C---:B------:R-:W-:Y:S01]  /*a350*/  FFMA R14, R81.reuse, R89, R14 ;  /* 0x00000059510e7223 */ /* 0x040fe2000000000e */
[----:B------:R-:W-:Y:S02]  /*a360*/  HADD2.F32 R94, -RZ, R151.H1_H1 ;  /* 0x30000097ff5e7230 */ /* 0x000fe40000004100 */
[C---:B------:R-:W-:Y:S01]  /*a370*/  FFMA R15, R81.reuse, R90, R15 ;  /* 0x0000005a510f7223 */ /* 0x040fe2000000000f */
[C---:B------:R-:W-:Y:S01]  /*a380*/  FFMA R16, R81.reuse, R91, R16 ;  /* 0x0000005b51107223 */ /* 0x040fe20000000010 */
[----:B------:R-:W-:Y:S01]  /*a390*/  FFMA R17, R81, R92, R17 ;  /* 0x0000005c51117223 */ /* 0x000fe20000000011 */
[C---:B------:R-:W-:Y:S01]  /*a3a0*/  FMUL R18, R78.reuse, R18 ;  /* 0x000000124e127220 */ /* 0x040fe20000400000 */
[C---:B------:R-:W-:Y:S01]  /*a3b0*/  FMUL R19, R78.reuse, R19 ;  /* 0x000000134e137220 */ /* 0x040fe20000400000 */
[--C-:B------:R-:W-:Y:S01]  /*a3c0*/  HADD2.F32 R96, -RZ, R152.reuse.H0_H0 ;  /* 0x20000098ff607230 */ /* 0x100fe20000004100 */
[----:B------:R-:W-:Y:S01]  /*a3d0*/  F2FP.SATFINITE.E5M2.F32.PACK_AB_MERGE_C R14, R15, R14, RZ ;  /* 0x0000000e0f0e723e */ /* 0x000fe200048060ff */
[C---:B------:R-:W-:Y:S01]  /*a3e0*/  FFMA R18, R81.reuse, R93, R18 ;  /* 0x0000005d51127223 */ /* 0x040fe20000000012 */
[C---:B------:R-:W-:Y:S01]  /*a3f0*/  FFMA R19, R81.reuse, R94, R19 ;  /* 0x0000005e51137223 */ /* 0x040fe20000000013 */
[C---:B------:R-:W-:Y:S01]  /*a400*/  FFMA R0, R81.reuse, R95, R0 ;  /* 0x0000005f51007223 */ /* 0x040fe20000000000 */
[----:B------:R-:W-:Y:S01]  /*a410*/  FFMA R2, R81, R97, R2 ;  /* 0x0000006151027223 */ /* 0x000fe20000000002 */
[----:B------:R-:W-:Y:S02]  /*a420*/  HADD2.F32 R99, -RZ, R152.H1_H1 ;  /* 0x30000098ff637230 */ /* 0x000fe40000004100 */
[C---:B------:R-:W-:Y:S01]  /*a430*/  FMUL R3, R78.reuse, R22 ;  /* 0x000000164e037220 */ /* 0x040fe20000400000 */
[----:B------:R-:W-:Y:S01]  /*a440*/  F2FP.SATFINITE.E5M2.F32.PACK_AB_MERGE_C R18, R19, R18, RZ ;  /* 0x000000121312723e */ /* 0x000fe200048060ff */
[C---:B------:R-:W-:Y:S01]  /*a450*/  FMUL R22, R78.reuse, R29 ;  /* 0x0000001d4e167220 */ /* 0x040fe20000400000 */
[C---:B------:R-:W-:Y:S01]  /*a460*/  FMUL R29, R78.reuse, R36 ;  /* 0x000000244e1d7220 */ /* 0x040fe20000400000 */
[C---:B------:R-:W-:Y:S01]  /*a470*/  FFMA R3, R81.reuse, R96, R3 ;  /* 0x0000006051037223 */ /* 0x040fe20000000003 */
[C---:B------:R-:W-:Y:S01]  /*a480*/  FMUL R6, R78.reuse, R23 ;  /* 0x000000174e067220 */ /* 0x040fe20000400000 */
[--C-:B------:R-:W-:Y:S02]  /*a490*/  HADD2.F32 R100, -RZ, R153.reuse.H0_H0 ;  /* 0x20000099ff647230 */ /* 0x100fe40000004100 */
[C---:B------:R-:W-:Y:S01]  /*a4a0*/  FMUL R11, R78.reuse, R26 ;  /* 0x0000001a4e0b7220 */ /* 0x040fe20000400000 */
[----:B------:R-:W-:Y:S02]  /*a4b0*/  HADD2.F32 R103, -RZ, R153.H1_H1 ;  /* 0x30000099ff677230 */ /* 0x000fe40000004100 */
[C---:B------:R-:W-:Y:S01]  /*a4c0*/  FFMA R6, R81.reuse, R99, R6 ;  /* 0x0000006351067223 */ /* 0x040fe20000000006 */
[C---:B------:R-:W-:Y:S01]  /*a4d0*/  FFMA R7, R81.reuse, R98, R7 ;  /* 0x0000006251077223 */ /* 0x040fe20000000007 */
[C---:B------:R-:W-:Y:S01]  /*a4e0*/  FFMA R10, R81.reuse, R101, R10 ;  /* 0x00000065510a7223 */ /* 0x040fe2000000000a */
[C---:B------:R-:W-:Y:S01]  /*a4f0*/  FFMA R11, R81.reuse, R100, R11 ;  /* 0x00000064510b7223 */ /* 0x040fe2000000000b */
[----:B------:R-:W-:Y:S01]  /*a500*/  FMUL R26, R78, R33 ;  /* 0x000000214e1a7220 */ /* 0x000fe20000400000 */
[----:B------:R-:W-:Y:S01]  /*a510*/  F2FP.SATFINITE.E5M2.F32.PACK_AB_MERGE_C R3, R6, R3, RZ ;  /* 0x000000030603723e */ /* 0x000fe200048060ff */
[C---:B------:R-:W-:Y:S01]  /*a520*/  FMUL R33, R78.reuse, R40 ;  /* 0x000000284e217220 */ /* 0x040fe20000400000 */
        /* <DEDUP_REMOVED lines=8> */
[C---:B------:R-:W-:Y:S01]  /*a5b0*/  FMUL R30, R78.reuse, R37 ;  /* 0x000000254e1e7220 */ /* 0x040fe20000400000 */
[C---:B------:R-:W-:Y:S01]  /*a5c0*/  FMUL R37, R78.reuse, R44 ;  /* 0x0000002c4e257220 */ /* 0x040fe20000400000 */
[C---:B------:R-:W-:Y:S01]  /*a5d0*/  FMUL R24, R78.reuse, R31 ;  /* 0x0000001f4e187220 */ /* 0x040fe20000400000 */
[----:B------:R-:W-:Y:S01]  /*a5e0*/  F2FP.F16.E5M2.UNPACK_B R158, R158.H1 ;  /* 0x0000009eff9e723e */ /* 0x000fe200030004ff */
[--C-:B------:R-:W-:Y:S02]  /*a5f0*/  HADD2.F32 R108, -RZ, R155.reuse.H0_H0 ;  /* 0x2000009bff6c7230 */ /* 0x100fe40000004100 */
[----:B------:R-:W-:Y:S01]  /*a600*/  FMUL R27, R78, R34 ;  /* 0x000000224e1b7220 */ /* 0x000fe20000400000 */
[----:B------:R-:W-:Y:S02]  /*a610*/  HADD2.F32 R111, -RZ, R155.H1_H1 ;  /* 0x3000009bff6f7230 */ /* 0x000fe40000004100 */
[C---:B------:R-:W-:Y:S01]  /*a620*/  FFMA R24, R81.reuse, R107, R24 ;  /* 0x0000006b51187223 */ /* 0x040fe20000000018 */
[----:B------:R-:W-:Y:S01]  /*a630*/  F2FP.F16.E5M2.UNPACK_B R159, R159.H1 ;  /* 0x0000009fff9f723e */ /* 0x000fe200030004ff */
[C---:B------:R-:W-:Y:S01]  /*a640*/  FFMA R25, R81.reuse, R106, R25 ;  /* 0x0000006a51197223 */ /* 0x040fe20000000019 */
[C---:B------:R-:W-:Y:S01]  /*a650*/  FFMA R26, R81.reuse, R109, R26 ;  /* 0x0000006d511a7223 */ /* 0x040fe2000000001a */
[----:B------:R-:W-:Y:S01]  /*a660*/  F2FP.F16.E5M2.UNPACK_B R160, R160.H1 ;  /* 0x000000a0ffa0723e */ /* 0x000fe200030004ff */
[C---:B------:R-:W-:Y:S01]  /*a670*/  FFMA R27, R81.reuse, R108, R27 ;  /* 0x0000006c511b7223 */ /* 0x040fe2000000001b */
[----:B------:R-:W-:Y:S01]  /*a680*/  F2FP.SATFINITE.E5M2.F32.PACK_AB_MERGE_C R6, R24, R23, RZ ;  /* 0x000000171806723e */ /* 0x000fe200048060ff */
[C---:B------:R-:W-:Y:S01]  /*a690*/  FMUL R34, R78.reuse, R41 ;  /* 0x000000294e227220 */ /* 0x040fe20000400000 */
[C---:B------:R-:W-:Y:S01]  /*a6a0*/  FMUL R41, R78.reuse, R48 ;  /* 0x000000304e297220 */ /* 0x040fe20000400000 */
[----:B------:R-:W-:Y:S01]  /*a6b0*/  FMUL R28, R78, R35 ;  /* 0x000000234e1c7220 */ /* 0x000fe20000400000 */
[----:B------:R-:W-:Y:S01]  /*a6c0*/  F2FP.F16.E5M2.UNPACK_B R161, R161.H1 ;  /* 0x000000a1ffa1723e */ /* 0x000fe200030004ff */
[--C-:B------:R-:W-:Y:S01]  /*a6d0*/  HADD2.F32 R112, -RZ, R156.reuse.H0_H0 ;  /* 0x2000009cff707230 */ /* 0x100fe20000004100 */
[----:B------:R-:W-:Y:S01]  /*a6e0*/  F2FP.SATFINITE.E5M2.F32.PACK_AB_MERGE_C R6, R22, R21, R6 ;  /* 0x000000151606723e */ /* 0x000fe20004806006 */
[C---:B------:R-:W-:Y:S01]  /*a6f0*/  FFMA R28, R81.reuse, R111, R28 ;  /* 0x0000006f511c7223 */ /* 0x040fe2000000001c */
[C---:B------:R-:W-:Y:S01]  /*a700*/  FFMA R29, R81.reuse, R110, R29 ;  /* 0x0000006e511d7223 */ /* 0x040fe2000000001d */
[C---:B------:R-:W-:Y:S01]  /*a710*/  FFMA R30, R81.reuse, R113, R30 ;  /* 0x00000071511e7223 */ /* 0x040fe2000000001e */
[----:B------:R-:W-:Y:S02]  /*a720*/  HADD2.F32 R115, -RZ, R156.H1_H1 ;  /* 0x3000009cff737230 */ /* 0x000fe40000004100 */
[C---:B------:R-:W-:Y:S01]  /*a730*/  FMUL R31, R78.reuse, R38 ;  /* 0x000000264e1f7220 */ /* 0x040fe20000400000 */
[----:B------:R-:W-:Y:S01]  /*a740*/  F2FP.F16.E5M2.UNPACK_B R162, R162.H1 ;  /* 0x000000a2ffa2723e */ /* 0x000fe200030004ff */
[C---:B------:R-:W-:Y:S01]  /*a750*/  FMUL R38, R78.reuse, R45 ;  /* 0x0000002d4e267220 */ /* 0x040fe20000400000 */
[C---:B------:R-:W-:Y:S01]  /*a760*/  FMUL R45, R78.reuse, R52 ;  /* 0x000000344e2d7220 */ /* 0x040fe20000400000 */
[----:B------:R-:W-:Y:S01]  /*a770*/  F2FP.F16.E5M2.UNPACK_B R163, R163.H1 ;  /* 0x000000a3ffa3723e */ /* 0x000fe200030004ff */
[----:B------:R-:W-:Y:S01]  /*a780*/  FFMA R31, R81, R112, R31 ;  /* 0x00000070511f7223 */ /* 0x000fe2000000001f */
[----:B------:R-:W-:Y:S01]  /*a790*/  FMUL R52, R78, R59 ;  /* 0x0000003b4e347220 */ /* 0x000fe20000400000 */
[----:B------:R-:W-:Y:S01]  /*a7a0*/  IADD3 R76, PT, PT, R76, 0x1, RZ ;  /* 0x000000014c4c7810 */ /* 0x000fe20007ffe0ff */
[C---:B------:R-:W-:Y:S01]  /*a7b0*/  FMUL R59, R78.reuse, R66 ;  /* 0x000000424e3b7220 */ /* 0x040fe20000400000 */
[----:B------:R-:W-:Y:S01]  /*a7c0*/  F2FP.SATFINITE.E5M2.F32.PACK_AB_MERGE_C R66, R13, R12, R14 ;  /* 0x0000000c0d42723e */ /* 0x000fe2000480600e */
[C---:B------:R-:W-:Y:S01]  /*a7d0*/  FMUL R32, R78.reuse, R39 ;  /* 0x000000274e207220 */ /* 0x040fe20000400000 */
[--C-:B------:R-:W-:Y:S02]  /*a7e0*/  HADD2.F32 R116, -RZ, R157.reuse.H0_H0 ;  /* 0x2000009dff747230 */ /* 0x100fe40000004100 */
[C---:B------:R-:W-:Y:S01]  /*a7f0*/  FMUL R35, R78.reuse, R42 ;  /* 0x0000002a4e237220 */ /* 0x040fe20000400000 */
[----:B------:R-:W-:Y:S02]  /*a800*/  HADD2.F32 R119, -RZ, R157.H1_H1 ;  /* 0x3000009dff777230 */ /* 0x000fe40000004100 */
[C---:B------:R-:W-:Y:S01]  /*a810*/  FFMA R32, R81.reuse, R115, R32 ;  /* 0x0000007351207223 */ /* 0x040fe20000000020 */
[----:B------:R-:W-:Y:S01]  /*a820*/  FMUL R36, R78, R43 ;  /* 0x0000002b4e247220 */ /* 0x000fe20000400000 */
[C---:B------:R-:W-:Y:S01]  /*a830*/  FFMA R33, R81.reuse, R114, R33 ;  /* 0x0000007251217223 */ /* 0x040fe20000000021 */
[C---:B------:R-:W-:Y:S01]  /*a840*/  FFMA R34, R81.reuse, R117, R34 ;  /* 0x0000007551227223 */ /* 0x040fe20000000022 */
[--C-:B------:R-:W-:Y:S01]  /*a850*/  HADD2.F32 R120, -RZ, R158.reuse.H0_H0 ;  /* 0x2000009eff787230 */ /* 0x100fe20000004100 */
[----:B------:R-:W-:Y:S01]  /*a860*/  F2FP.SATFINITE.E5M2.F32.PACK_AB_MERGE_C R32, R32, R31, RZ ;  /* 0x0000001f2020723e */ /* 0x000fe200048060ff */
[C---:B------:R-:W-:Y:S01]  /*a870*/  FFMA R35, R81.reuse, R116, R35 ;  /* 0x0000007451237223 */ /* 0x040fe20000000023 */
[----:B------:R-:W-:Y:S02]  /*a880*/  HADD2.F32 R123, -RZ, R158.H1_H1 ;  /* 0x3000009eff7b7230 */ /* 0x000fe40000004100 */
[----:B------:R-:W-:Y:S01]  /*a890*/  FMUL R39, R78, R46 ;  /* 0x0000002e4e277220 */ /* 0x000fe20000400000 */
[----:B------:R-:W-:Y:S01]  /*a8a0*/  F2FP.SATFINITE.E5M2.F32.PACK_AB_MERGE_C R32, R30, R29, R32 ;  /* 0x0000001d1e20723e */ /* 0x000fe20004806020 */
[C---:B------:R-:W-:Y:S01]  /*a8b0*/  FFMA R36, R81.reuse, R119, R36 ;  /* 0x0000007751247223 */ /* 0x040fe20000000024 */
[C---:B------:R-:W-:Y:S01]  /*a8c0*/  FMUL R40, R78.reuse, R47 ;  /* 0x0000002f4e287220 */ /* 0x040fe20000400000 */
[C---:B------:R-:W-:Y:S01]  /*a8d0*/  FFMA R37, R81.reuse, R118, R37 ;  /* 0x0000007651257223 */ /* 0x040fe20000000025 */
[C---:B------:R-:W-:Y:S01]  /*a8e0*/  FFMA R38, R81.reuse, R121, R38 ;  /* 0x0000007951267223 */ /* 0x040fe20000000026 */
[C---:B------:R-:W-:Y:S01]  /*a8f0*/  FMUL R42, R78.reuse, R49 ;  /* 0x000000314e2a7220 */ /* 0x040fe20000400000 */
        /* <DEDUP_REMOVED lines=8> */
[C---:B------:R-:W-:Y:S01]  /*a980*/  FMUL R57, R78.reuse, R64 ;  /* 0x000000404e397220 */ /* 0x040fe20000400000 */
[----:B------:R-:W-:Y:S01]  /*a990*/  FFMA R42, R81, R125, R42 ;  /* 0x0000007d512a7223 */ /* 0x000fe2000000002a */
[C---:B------:R-:W-:Y:S01]  /*a9a0*/  FMUL R46, R78.reuse, R53 ;  /* 0x000000354e2e7220 */ /* 0x040fe20000400000 */
[--C-:B------:R-:W-:Y:S01]  /*a9b0*/  HADD2.F32 R128, -RZ, R160.reuse.H0_H0 ;  /* 0x200000a0ff807230 */ /* 0x100fe20000004100 */
[----:B------:R-:W-:Y:S01]  /*a9c0*/  F2FP.SATFINITE.E5M2.F32.PACK_AB_MERGE_C R64, R5, R4, R86 ;  /* 0x000000040540723e */ /* 0x000fe20004806056 */
[C---:B------:R-:W-:Y:S01]  /*a9d0*/  FMUL R51, R78.reuse, R58 ;  /* 0x0000003a4e337220 */ /* 0x040fe20000400000 */
[C---:B------:R-:W-:Y:S01]  /*a9e0*/  FMUL R53, R78.reuse, R60 ;  /* 0x0000003c4e357220 */ /* 0x040fe20000400000 */
[C---:B------:R-:W-:Y:S01]  /*a9f0*/  FFMA R43, R81.reuse, R124, R43 ;  /* 0x0000007c512b7223 */ /* 0x040fe2000000002b */
[----:B------:R-:W-:Y:S02]  /*aa00*/  HADD2.F32 R131, -RZ, R160.H1_H1 ;  /* 0x300000a0ff837230 */ /* 0x000fe40000004100 */
[C---:B------:R-:W-:Y:S01]  /*aa10*/  FMUL R47, R78.reuse, R54 ;  /* 0x000000364e2f7220 */ /* 0x040fe20000400000 */
[C---:B------:R-:W-:Y:S01]  /*aa20*/  FMUL R58, R78.reuse, R65 ;  /* 0x000000414e3a7220 */ /* 0x040fe20000400000 */
[----:B------:R-:W-:Y:S01]  /*aa30*/  FMUL R60, R78, R67 ;  /* 0x000000434e3c7220 */ /* 0x000fe20000400000 */
[----:B------:R-:W-:Y:S01]  /*aa40*/  F2FP.SATFINITE.E5M2.F32.PACK_AB_MERGE_C R5, R20, R11, RZ ;  /* 0x0000000b1405723e */ /* 0x000fe200048060ff */
[----:B------:R-:W-:Y:S01]  /*aa50*/  FFMA R44, R81, R127, R44 ;  /* 0x0000007f512c7223 */ /* 0x000fe2000000002c */
[C---:B------:R-:W-:Y:S01]  /*aa60*/  FMUL R48, R78.reuse, R55 ;  /* 0x000000374e307220 */ /* 0x040fe20000400000 */
[----:B------:R-:W-:Y:S01]  /*aa70*/  F2FP.SATFINITE.E5M2.F32.PACK_AB_MERGE_C R65, R9, R8, R138 ;  /* 0x000000080941723e */ /* 0x000fe2000480608a */
[----:B------:R-:W-:Y:S01]  /*aa80*/  FFMA R45, R81, R126, R45 ;  /* 0x0000007e512d7223 */ /* 0x000fe2000000002d */
[----:B------:R-:W-:Y:S01]  /*aa90*/  F2FP.SATFINITE.E5M2.F32.PACK_AB_MERGE_C R67, R17, R16, R18 ;  /* 0x000000101143723e */ /* 0x000fe20004806012 */
[----:B------:R-:W-:Y:S01]  /*aaa0*/  FMUL R49, R78, R56 ;  /* 0x000000384e317220 */ /* 0x000fe20000400000 */
[C---:B------:R-:W-:Y:S01]  /*aab0*/  FFMA R46, R81.reuse, R129, R46 ;  /* 0x00000081512e7223 */ /* 0x040fe2000000002e */
[--C-:B------:R-:W-:Y:S02]  /*aac0*/  HADD2.F32 R132, -RZ, R161.reuse.H0_H0 ;  /* 0x200000a1ff847230 */ /* 0x100fe40000004100 */
[C---:B------:R-:W-:Y:S01]  /*aad0*/  FFMA R47, R81.reuse, R128, R47 ;  /* 0x00000080512f7223 */ /* 0x040fe2000000002f */
[----:B------:R1:W-:Y:S01]  /*aae0*/  STS.128 [R172+UR49+0xa200], R64 ;  /* 0x00a20040ac007988 */ /* 0x0003e20008000c31 */
[----:B------:R-:W-:Y:S01]  /*aaf0*/  HADD2.F32 R135, -RZ, R161.H1_H1 ;  /* 0x300000a1ff877230 */ /* 0x000fe20000004100 */
[----:B------:R-:W-:Y:S01]  /*ab00*/  F2FP.SATFINITE.E5M2.F32.PACK_AB_MERGE_C R5, R10, R7, R5 ;  /* 0x000000070a05723e */ /* 0x000fe20004806005 */
[C---:B------:R-:W-:Y:S01]  /*ab10*/  FFMA R48, R81.reuse, R131, R48 ;  /* 0x0000008351307223 */ /* 0x040fe20000000030 */
[----:B------:R-:W-:Y:S01]  /*ab20*/  F2FP.SATFINITE.E5M2.F32.PACK_AB_MERGE_C R7, R28, R27, RZ ;  /* 0x0000001b1c07723e */ /* 0x000fe200048060ff */
        /* <DEDUP_REMOVED lines=8> */
[----:B------:R-:W-:Y:S01]  /*abb0*/  FMUL R56, R78, R63 ;  /* 0x0000003f4e387220 */ /* 0x000fe20000400000 */
[----:B------:R-:W-:Y:S01]  /*abc0*/  F2FP.SATFINITE.E5M2.F32.PACK_AB_MERGE_C R4, R2, R0, R3 ;  /* 0x000000000204723e */ /* 0x000fe20004806003 */
[C---:B------:R-:W-:Y:S01]  /*abd0*/  FFMA R53, R81.reuse, R134, R53 ;  /* 0x0000008651357223 */ /* 0x040fe20000000035 */
[----:B------:R-:W-:Y:S01]  /*abe0*/  F2FP.SATFINITE.E5M2.F32.PACK_AB_MERGE_C R7, R26, R25, R7 ;  /* 0x000000191a07723e */ /* 0x000fe20004806007 */
[C---:B------:R-:W-:Y:S01]  /*abf0*/  FFMA R54, R81.reuse, R137, R54 ;  /* 0x0000008951367223 */ /* 0x040fe20000000036 */
[--C-:B------:R-:W-:Y:S02]  /*ac00*/  HADD2.F32 R84, -RZ, R163.reuse.H0_H0 ;  /* 0x200000a3ff547230 */ /* 0x100fe40000004100 */
[C---:B------:R-:W-:Y:S01]  /*ac10*/  FFMA R55, R81.reuse, R136, R55 ;  /* 0x0000008851377223 */ /* 0x040fe20000000037 */
[----:B------:R-:W-:Y:S01]  /*ac20*/  HADD2.F32 R85, -RZ, R163.H1_H1 ;  /* 0x300000a3ff557230 */ /* 0x000fe20000004100 */
[----:B------:R1:W-:Y:S01]  /*ac30*/  STS.128 [R192+0xa010], R4 ;  /* 0x00a01004c0007388 */ /* 0x0003e20000000c00 */
[----:B------:R-:W-:Y:S01]  /*ac40*/  F2FP.SATFINITE.E5M2.F32.PACK_AB_MERGE_C R35, R36, R35, RZ ;  /* 0x000000232423723e */ /* 0x000fe200048060ff */
[C---:B------:R-:W-:Y:S01]  /*ac50*/  FFMA R56, R81.reuse, R139, R56 ;  /* 0x0000008b51387223 */ /* 0x040fe20000000038 */
[----:B------:R-:W-:Y:S01]  /*ac60*/  F2FP.SATFINITE.E5M2.F32.PACK_AB_MERGE_C R39, R40, R39, RZ ;  /* 0x000000272827723e */ /* 0x000fe200048060ff */
[C---:B------:R-:W-:Y:S01]  /*ac70*/  FFMA R57, R81.reuse, R82, R57 ;  /* 0x0000005251397223 */ /* 0x040fe20000000039 */
[----:B------:R-:W-:Y:S01]  /*ac80*/  F2FP.SATFINITE.E5M2.F32.PACK_AB_MERGE_C R43, R44, R43, RZ ;  /* 0x0000002b2c2b723e */ /* 0x000fe200048060ff */
[C---:B------:R-:W-:Y:S01]  /*ac90*/  FFMA R58, R81.reuse, R83, R58 ;  /* 0x00000053513a7223 */ /* 0x040fe2000000003a */
[C---:B------:R-:W-:Y:S01]  /*aca0*/  FFMA R59, R81.reuse, R84, R59 ;  /* 0x00000054513b7223 */ /* 0x040fe2000000003b */
[----:B------:R-:W-:Y:S01]  /*acb0*/  F2FP.SATFINITE.E5M2.F32.PACK_AB_MERGE_C R33, R34, R33, R35 ;  /* 0x000000212221723e */ /* 0x000fe20004806023 */
        /* <DEDUP_REMOVED lines=11> */
[----:B------:R-:W-:Y:S05]  /*ad70*/  F2FP.SATFINITE.E5M2.F32.PACK_AB_MERGE_C R51, R58, R57, R59 ;  /* 0x000000393a33723e */ /* 0x000fea000480603b */
        /* <DEDUP_REMOVED lines=18> */
.L_x_125:
[----:B------:R-:W-:Y:S05]  /*aea0*/  BSYNC.RECONVERGENT B0 ;  /* 0x0000000000007941 */ /* 0x000fea0003800200 */
.L_x_124:
[----:B------:R-:W-:Y:S01]  /*aeb0*/  BAR.SYNC.DEFER_BLOCKING 0x1, 0x80 ;  /* 0x0042000000007b1d */ /* 0x000fe20000010000 */
[----:B------:R-:W-:Y:S01]  /*aec0*/  ISETP.NE.AND P2, PT, R190, RZ, PT ;  /* 0x000000ffbe00720c */ /* 0x000fe20003f45270 */
[----:B------:R-:W-:Y:S01]  /*aed0*/  IMAD.IADD R20, R75, 0x1, R147 ;  /* 0x000000014b147824 */ /* 0x000fe200078e0293 */
[----:B------:R-:W-:Y:S01]  /*aee0*/  ISETP.NE.AND P0, PT, R191, 0x2, PT ;  /* 0x00000002bf00780c */ /* 0x000fe20003f05270 */
[----:B------:R-:W-:Y:S01]  /*aef0*/  IMAD.IADD R21, R77, 0x1, R170 ;  /* 0x000000014d157824 */ /* 0x000fe200078e02aa */
[----:B------:R-:W-:Y:S02]  /*af00*/  ISETP.NE.AND P1, PT, R76, 0x2, PT ;  /* 0x000000024c00780c */ /* 0x000fe40003f25270 */
[----:B------:R-:W-:Y:S02]  /*af10*/  SEL R3, RZ, 0x1, P0 ;  /* 0x00000001ff037807 */ /* 0x000fe40000000000 */
[----:B------:R-:W-:Y:S02]  /*af20*/  SEL R0, RZ, 0x1, P1 ;  /* 0x00000001ff007807 */ /* 0x000fe40000800000 */
[----:B------:R-:W-:Y:S02]  /*af30*/  LOP3.LUT R182, R182, R3, RZ, 0x3c, !PT ;  /* 0x00000003b6b67212 */ /* 0x000fe400078e3cff */
[----:B------:R-:W-:Y:S02]  /*af40*/  LOP3.LUT R183, R183, R0, RZ, 0x3c, !PT ;  /* 0x00000000b7b77212 */ /* 0x000fe400078e3cff */
[----:B------:R-:W-:Y:S02]  /*af50*/  @P2 R2UR UR36, R179 ;  /* 0x00000000b32422ca */ /* 0x000fe400000e0000 */
[----:B------:R-:W-:Y:S02]  /*af60*/  SEL R191, R191, RZ, P0 ;  /* 0x000000ffbfbf7207 */ /* 0x000fe40000000000 */
[----:B------:R-:W-:Y:S01]  /*af70*/  SEL R76, R76, RZ, P1 ;  /* 0x000000ff4c4c7207 */ /* 0x000fe20000800000 */
[----:B------:R-:W-:Y:S10]  /*af80*/  @P2 BRA `(.L_x_126) ;  /* 0xffffff9800d82947 */ /* 0x000ff4000383ffff */
[----:B------:R-:W-:Y:S05]  /*af90*/  EXIT ;  /* 0x000000000000794d */ /* 0x000fea0003800000 */
.L_x_19:
[----:B--2---:R2:W1:Y:S02]  /*afa0*/  SYNCS.PHASECHK.TRANS64.TRYWAIT P0, [R3+URZ+0xf0], R2 ;  /* 0x0000f002030075a7 */ /* 0x00446400080011ff */
[----:B-1----:R-:W-:Y:S05]  /*afb0*/  @!P0 NANOSLEEP.SYNCS 0x989680 ;  /* 0x009896800000895d */ /* 0x002fea0003900000 */
[----:B------:R-:W1:Y:S02]  /*afc0*/  @!P0 SYNCS.PHASECHK.TRANS64 P0, [R3+URZ+0xf0], R2 ;  /* 0x0000f002030085a7 */ /* 0x000e6400080010ff */
[----:B-1----:R-:W-:Y:S05]  /*afd0*/  @!P0 BRA `(.L_x_19) ;  /* 0xfffffffc00f08947 */ /* 0x002fea000383ffff */
[----:B------:R-:W-:Y:S05]  /*afe0*/  BRA `(.L_x_127) ;  /* 0xffffff6400747947 */ /* 0x000fea000383ffff */
.L_x_22:
[----:B-1----:R-:W-:-:S07]  /*aff0*/  MOV R2, UR33 ;  /* 0x0000002100027c02 */ /* 0x002fce0008000f00 */
.L_x_128:
[----:B-1----:R1:W2:Y:S02]  /*b000*/  SYNCS.PHASECHK.TRANS64.TRYWAIT P0, [R2+URZ+0x28], R5 ;  /* 0x00002805020075a7 */ /* 0x0022a400080011ff */
[----:B--2---:R-:W-:Y:S05]  /*b010*/  @!P0 NANOSLEEP.SYNCS 0x989680 ;  /* 0x009896800000895d */ /* 0x004fea0003900000 */
[----:B------:R-:W2:Y:S02]  /*b020*/  @!P0 SYNCS.PHASECHK.TRANS64 P0, [R2+URZ+0x28], R5 ;  /* 0x00002805020085a7 */ /* 0x000ea400080010ff */
[----:B--2---:R-:W-:Y:S05]  /*b030*/  @!P0 BRA `(.L_x_128) ;  /* 0xfffffffc00f08947 */ /* 0x004fea000383ffff */
[----:B------:R-:W-:Y:S05]  /*b040*/  BRA `(.L_x_21) ;  /* 0xffffff6400c47947 */ /* 0x000fea000383ffff */
.L_x_28:
[----:B-1----:R-:W-:-:S07]  /*b050*/  MOV R2, UR17 ;  /* 0x0000001100027c02 */ /* 0x002fce0008000f00 */
.L_x_129:
[----:B-1----:R1:W2:Y:S02]  /*b060*/  SYNCS.PHASECHK.TRANS64.TRYWAIT P0, [R2+URZ+0x28], R5 ;  /* 0x00002805020075a7 */ /* 0x0022a400080011ff */
[----:B--2---:R-:W-:Y:S05]  /*b070*/  @!P0 NANOSLEEP.SYNCS 0x989680 ;  /* 0x009896800000895d */ /* 0x004fea0003900000 */
[----:B------:R-:W2:Y:S02]  /*b080*/  @!P0 SYNCS.PHASECHK.TRANS64 P0, [R2+URZ+0x28], R5 ;  /* 0x00002805020085a7 */ /* 0x000ea400080010ff */
[----:B--2---:R-:W-:Y:S05]  /*b090*/  @!P0 BRA `(.L_x_129) ;  /* 0xfffffffc00f08947 */ /* 0x004fea000383ffff */
[----:B------:R-:W-:Y:S05]  /*b0a0*/  BRA `(.L_x_27) ;  /* 0xffffff68006c7947 */ /* 0x000fea000383ffff */
.L_x_32:
[----:B-1----:R1:W2:Y:S02]  /*b0b0*/  SYNCS.PHASECHK.TRANS64.TRYWAIT P0, [R2+URZ+0xa0], R3 ;  /* 0x0000a003020075a7 */ /* 0x0022a400080011ff */
[----:B--2---:R-:W-:Y:S05]  /*b0c0*/  @!P0 NANOSLEEP.SYNCS 0x989680 ;  /* 0x009896800000895d */ /* 0x004fea0003900000 */
[----:B------:R-:W2:Y:S02]  /*b0d0*/  @!P0 SYNCS.PHASECHK.TRANS64 P0, [R2+URZ+0xa0], R3 ;  /* 0x0000a003020085a7 */ /* 0x000ea400080010ff */
[----:B--2---:R-:W-:Y:S05]  /*b0e0*/  @!P0 BRA `(.L_x_32) ;  /* 0xfffffffc00f08947 */ /* 0x004fea000383ffff */
[----:B------:R-:W-:Y:S05]  /*b0f0*/  BRA `(.L_x_130) ;  /* 0xffffff6800fc7947 */ /* 0x000fea000383ffff */
.L_x_36:
[----:B----4-:R-:W-:-:S07]  /*b100*/  MOV R0, UR5 ;  /* 0x0000000500007c02 */ /* 0x010fce0008000f00 */
.L_x_131:
[----:B-1----:R1:W2:Y:S02]  /*b110*/  SYNCS.PHASECHK.TRANS64.TRYWAIT P0, [R0+URZ], R3 ;  /* 0x00000003000075a7 */ /* 0x0022a400080011ff */
[----:B--2---:R-:W-:Y:S05]  /*b120*/  @!P0 NANOSLEEP.SYNCS 0x989680 ;  /* 0x009896800000895d */ /* 0x004fea0003900000 */
[----:B------:R-:W2:Y:S02]  /*b130*/  @!P0 SYNCS.PHASECHK.TRANS64 P0, [R0+URZ], R3 ;  /* 0x00000003000085a7 */ /* 0x000ea400080010ff */
[----:B--2---:R-:W-:Y:S05]  /*b140*/  @!P0 BRA `(.L_x_131) ;  /* 0xfffffffc00f08947 */ /* 0x004fea000383ffff */
[----:B------:R-:W-:Y:S05]  /*b150*/  BRA `(.L_x_132) ;  /* 0xffffff70006c7947 */ /* 0x000fea000383ffff */
.L_x_37:
[----:B----4-:R-:W-:-:S07]  /*b160*/  MOV R0, UR5 ;  /* 0x0000000500007c02 */ /* 0x010fce0008000f00 */
.L_x_133:
[----:B-1----:R1:W2:Y:S02]  /*b170*/  SYNCS.PHASECHK.TRANS64.TRYWAIT P0, [R0+URZ], R3 ;  /* 0x00000003000075a7 */ /* 0x0022a400080011ff */
[----:B--2---:R-:W-:Y:S05]  /*b180*/  @!P0 NANOSLEEP.SYNCS 0x989680 ;  /* 0x009896800000895d */ /* 0x004fea0003900000 */
[----:B------:R-:W2:Y:S02]  /*b190*/  @!P0 SYNCS.PHASECHK.TRANS64 P0, [R0+URZ], R3 ;  /* 0x00000003000085a7 */ /* 0x000ea400080010ff */
[----:B--2---:R-:W-:Y:S05]  /*b1a0*/  @!P0 BRA `(.L_x_133) ;  /* 0xfffffffc00f08947 */ /* 0x004fea000383ffff */
[----:B------:R-:W-:Y:S05]  /*b1b0*/  BRA `(.L_x_134) ;  /* 0xffffff7000787947 */ /* 0x000fea000383ffff */
.L_x_38:
[----:B----4-:R-:W-:-:S07]  /*b1c0*/  MOV R0, UR5 ;  /* 0x0000000500007c02 */ /* 0x010fce0008000f00 */
.L_x_135:
[----:B-1----:R1:W2:Y:S02]  /*b1d0*/  SYNCS.PHASECHK.TRANS64.TRYWAIT P0, [R0+URZ], R3 ;  /* 0x00000003000075a7 */ /* 0x0022a400080011ff */
[----:B--2---:R-:W-:Y:S05]  /*b1e0*/  @!P0 NANOSLEEP.SYNCS 0x989680 ;  /* 0x009896800000895d */ /* 0x004fea0003900000 */
[----:B------:R-:W2:Y:S02]  /*b1f0*/  @!P0 SYNCS.PHASECHK.TRANS64 P0, [R0+URZ], R3 ;  /* 0x00000003000085a7 */ /* 0x000ea400080010ff */
[----:B--2---:R-:W-:Y:S05]  /*b200*/  @!P0 BRA `(.L_x_135) ;  /* 0xfffffffc00f08947 */ /* 0x004fea000383ffff */
[----:B------:R-:W-:Y:S05]  /*b210*/  BRA `(.L_x_136) ;  /* 0xffffff7000847947 */ /* 0x000fea000383ffff */
.L_x_39:
[----:B----4-:R-:W-:-:S07]  /*b220*/  MOV R0, UR5 ;  /* 0x0000000500007c02 */ /* 0x010fce0008000f00 */
.L_x_137:
[----:B-1----:R1:W2:Y:S02]  /*b230*/  SYNCS.PHASECHK.TRANS64.TRYWAIT P0, [R0+URZ], R3 ;  /* 0x00000003000075a7 */ /* 0x0022a400080011ff */
[----:B--2---:R-:W-:Y:S05]  /*b240*/  @!P0 NANOSLEEP.SYNCS 0x989680 ;  /* 0x009896800000895d */ /* 0x004fea0003900000 */
[----:B------:R-:W2:Y:S02]  /*b250*/  @!P0 SYNCS.PHASECHK.TRANS64 P0, [R0+URZ], R3 ;  /* 0x00000003000085a7 */ /* 0x000ea400080010ff */
[----:B--2---:R-:W-:Y:S05]  /*b260*/  @!P0 BRA `(.L_x_137) ;  /* 0xfffffffc00f08947 */ /* 0x004fea000383ffff */
[----:B------:R-:W-:Y:S05]  /*b270*/  BRA `(.L_x_138) ;  /* 0xffffff7000907947 */ /* 0x000fea000383ffff */
.L_x_42:
[----:B-1----:R1:W2:Y:S02]  /*b280*/  SYNCS.PHASECHK.TRANS64.TRYWAIT P0, [R0+URZ+0xe0], R5 ;  /* 0x0000e005000075a7 */ /* 0x0022a400080011ff */
[----:B--2---:R-:W-:Y:S05]  /*b290*/  @!P0 NANOSLEEP.SYNCS 0x989680 ;  /* 0x009896800000895d */ /* 0x004fea0003900000 */
[----:B------:R-:W2:Y:S02]  /*b2a0*/  @!P0 SYNCS.PHASECHK.TRANS64 P0, [R0+URZ+0xe0], R5 ;  /* 0x0000e005000085a7 */ /* 0x000ea400080010ff */
[----:B--2---:R-:W-:Y:S05]  /*b2b0*/  @!P0 BRA `(.L_x_42) ;  /* 0xfffffffc00f08947 */ /* 0x004fea000383ffff */
[----:B------:R-:W-:Y:S05]  /*b2c0*/  BRA `(.L_x_139) ;  /* 0xffffff7000ec7947 */ /* 0x000fea000383ffff */
.L_x_43:
[----:B------:R-:W-:-:S07]  /*b2d0*/  MOV R0, UR5 ;  /* 0x0000000500007c02 */ /* 0x000fce0008000f00 */
.L_x_140:
[----:B-1----:R1:W2:Y:S02]  /*b2e0*/  SYNCS.PHASECHK.TRANS64.TRYWAIT P0, [R0+URZ+0xb0], R5 ;  /* 0x0000b005000075a7 */ /* 0x0022a400080011ff */
[----:B--2---:R-:W-:Y:S05]  /*b2f0*/  @!P0 NANOSLEEP.SYNCS 0x989680 ;  /* 0x009896800000895d */ /* 0x004fea0003900000 */
[----:B------:R-:W2:Y:S02]  /*b300*/  @!P0 SYNCS.PHASECHK.TRANS64 P0, [R0+URZ+0xb0], R5 ;  /* 0x0000b005000085a7 */ /* 0x000ea400080010ff */
[----:B--2---:R-:W-:Y:S05]  /*b310*/  @!P0 BRA `(.L_x_140) ;  /* 0xfffffffc00f08947 */ /* 0x004fea000383ffff */
[----:B------:R-:W-:Y:S05]  /*b320*/  BRA `(.L_x_141) ;  /* 0xffffff7000fc7947 */ /* 0x000fea000383ffff */
.L_x_44:
[----:B-1----:R1:W2:Y:S02]  /*b330*/  SYNCS.PHASECHK.TRANS64.TRYWAIT P1, [R0+URZ+0xa0], R5 ;  /* 0x0000a005000075a7 */ /* 0x0022a400080211ff */
[----:B--2---:R-:W-:Y:S05]  /*b340*/  @!P1 NANOSLEEP.SYNCS 0x989680 ;  /* 0x009896800000995d */ /* 0x004fea0003900000 */
[----:B------:R-:W2:Y:S02]  /*b350*/  @!P1 SYNCS.PHASECHK.TRANS64 P1, [R0+URZ+0xa0], R5 ;  /* 0x0000a005000095a7 */ /* 0x000ea400080210ff */
[----:B--2---:R-:W-:Y:S05]  /*b360*/  @!P1 BRA `(.L_x_44) ;  /* 0xfffffffc00f09947 */ /* 0x004fea000383ffff */
[----:B------:R-:W-:Y:S05]  /*b370*/  BRA `(.L_x_142) ;  /* 0xffffff74002c7947 */ /* 0x000fea000383ffff */
.L_x_47:
[----:B------:R-:W-:-:S07]  /*b380*/  MOV R0, UR5 ;  /* 0x0000000500007c02 */ /* 0x000fce0008000f00 */
.L_x_143:
[----:B-1----:R1:W2:Y:S02]  /*b390*/  SYNCS.PHASECHK.TRANS64.TRYWAIT P0, [R0+URZ+0xb0], R3 ;  /* 0x0000b003000075a7 */ /* 0x0022a400080011ff */
[----:B--2---:R-:W-:Y:S05]  /*b3a0*/  @!P0 NANOSLEEP.SYNCS 0x989680 ;  /* 0x009896800000895d */ /* 0x004fea0003900000 */
[----:B------:R-:W2:Y:S02]  /*b3b0*/  @!P0 SYNCS.PHASECHK.TRANS64 P0, [R0+URZ+0xb0], R3 ;  /* 0x0000b003000085a7 */ /* 0x000ea400080010ff */
[----:B--2---:R-:W-:Y:S05]  /*b3c0*/  @!P0 BRA `(.L_x_143) ;  /* 0xfffffffc00f08947 */ /* 0x004fea000383ffff */
[----:B------:R-:W-:Y:S05]  /*b3d0*/  BRA `(.L_x_46) ;  /* 0xffffff7400807947 */ /* 0x000fea000383ffff */
.L_x_54:
[----:B-1----:R1:W2:Y:S02]  /*b3e0*/  SYNCS.PHASECHK.TRANS64.TRYWAIT P1, [R0+URZ+0xa0], R5 ;  /* 0x0000a005000075a7 */ /* 0x0022a400080211ff */
[----:B--2---:R-:W-:Y:S05]  /*b3f0*/  @!P1 NANOSLEEP.SYNCS 0x989680 ;  /* 0x009896800000995d */ /* 0x004fea0003900000 */
[----:B------:R-:W2:Y:S02]  /*b400*/  @!P1 SYNCS.PHASECHK.TRANS64 P1, [R0+URZ+0xa0], R5 ;  /* 0x0000a005000095a7 */ /* 0x000ea400080210ff */
[----:B--2---:R-:W-:Y:S05]  /*b410*/  @!P1 BRA `(.L_x_54) ;  /* 0xfffffffc00f09947 */ /* 0x004fea000383ffff */
[----:B------:R-:W-:Y:S05]  /*b420*/  BRA `(.L_x_144) ;  /* 0xffffff7800e07947 */ /* 0x000fea000383ffff */
.L_x_55:
[----:B------:R-:W-:-:S07]  /*b430*/  MOV R3, UR8 ;  /* 0x0000000800037c02 */ /* 0x000fce0008000f00 */
.L_x_145:
[----:B-1----:R1:W2:Y:S02]  /*b440*/  SYNCS.PHASECHK.TRANS64.TRYWAIT P0, [R3+URZ+0xd0], R0 ;  /* 0x0000d000030075a7 */ /* 0x0022a400080011ff */
[----:B--2---:R-:W-:Y:S05]  /*b450*/  @!P0 NANOSLEEP.SYNCS 0x989680 ;  /* 0x009896800000895d */ /* 0x004fea0003900000 */
[----:B------:R-:W2:Y:S02]  /*b460*/  @!P0 SYNCS.PHASECHK.TRANS64 P0, [R3+URZ+0xd0], R0 ;  /* 0x0000d000030085a7 */ /* 0x000ea400080010ff */
[----:B--2---:R-:W-:Y:S05]  /*b470*/  @!P0 BRA `(.L_x_145) ;  /* 0xfffffffc00f08947 */ /* 0x004fea000383ffff */
[----:B------:R-:W-:Y:S05]  /*b480*/  BRA `(.L_x_146) ;  /* 0xffffff7c00187947 */ /* 0x000fea000383ffff */
.L_x_58:
[----:B------:R-:W-:Y:S07]  /*b490*/  MOV R0, UR7 ;  /* 0x0000000700007c02 */ /* 0x000fee0008000f00 */
.L_x_147:
[----:B-1----:R1:W2:Y:S02]  /*b4a0*/  SYNCS.PHASECHK.TRANS64.TRYWAIT P0, [R0+URZ], R3 ;  /* 0x00000003000075a7 */ /* 0x0022a400080011ff */
[----:B--2---:R-:W-:Y:S05]  /*b4b0*/  @!P0 NANOSLEEP.SYNCS 0x989680 ;  /* 0x009896800000895d */ /* 0x004fea0003900000 */
[----:B------:R-:W2:Y:S02]  /*b4c0*/  @!P0 SYNCS.PHASECHK.TRANS64 P0, [R0+URZ], R3 ;  /* 0x00000003000085a7 */ /* 0x000ea400080010ff */
[----:B--2---:R-:W-:Y:S05]  /*b4d0*/  @!P0 BRA `(.L_x_147) ;  /* 0xfffffffc00f08947 */ /* 0x004fea000383ffff */
[----:B------:R-:W-:Y:S05]  /*b4e0*/  BRA `(.L_x_57) ;  /* 0xffffff7c00347947 */ /* 0x000fea000383ffff */
.L_x_61:
[----:B------:R-:W-:-:S07]  /*b4f0*/  MOV R0, UR5 ;  /* 0x0000000500007c02 */ /* 0x000fce0008000f00 */
.L_x_148:
[----:B--2---:R2:W3:Y:S02]  /*b500*/  SYNCS.PHASECHK.TRANS64.TRYWAIT P0, [R0+URZ], R3 ;  /* 0x00000003000075a7 */ /* 0x0044e400080011ff */
[----:B---3--:R-:W-:Y:S05]  /*b510*/  @!P0 NANOSLEEP.SYNCS 0x989680 ;  /* 0x009896800000895d */ /* 0x008fea0003900000 */
[----:B------:R-:W3:Y:S02]  /*b520*/  @!P0 SYNCS.PHASECHK.TRANS64 P0, [R0+URZ], R3 ;  /* 0x00000003000085a7 */ /* 0x000ee400080010ff */
[----:B---3--:R-:W-:Y:S05]  /*b530*/  @!P0 BRA `(.L_x_148) ;  /* 0xfffffffc00f08947 */ /* 0x008fea000383ffff */
[----:B------:R-:W-:Y:S05]  /*b540*/  BRA `(.L_x_149) ;  /* 0xffffff7c00e87947 */ /* 0x000fea000383ffff */
.L_x_62:
[----:B------:R-:W-:-:S07]  /*b550*/  MOV R0, UR7 ;  /* 0x0000000700007c02 */ /* 0x000fce0008000f00 */
.L_x_150:
[----:B--2---:R2:W3:Y:S02]  /*b560*/  SYNCS.PHASECHK.TRANS64.TRYWAIT P0, [R0+URZ], R3 ;  /* 0x00000003000075a7 */ /* 0x0044e400080011ff */
[----:B---3--:R-:W-:Y:S05]  /*b570*/  @!P0 NANOSLEEP.SYNCS 0x989680 ;  /* 0x009896800000895d */ /* 0x008fea0003900000 */
[----:B------:R-:W3:Y:S02]  /*b580*/  @!P0 SYNCS.PHASECHK.TRANS64 P0, [R0+URZ], R3 ;  /* 0x00000003000085a7 */ /* 0x000ee400080010ff */
[----:B---3--:R-:W-:Y:S05]  /*b590*/  @!P0 BRA `(.L_x_150) ;  /* 0xfffffffc00f08947 */ /* 0x008fea000383ffff */
[----:B------:R-:W-:Y:S05]  /*b5a0*/  BRA `(.L_x_151) ;  /* 0xffffff7c00f47947 */ /* 0x000fea000383ffff */
.L_x_67:
[----:B--2---:R2:W3:Y:S02]  /*b5b0*/  SYNCS.PHASECHK.TRANS64.TRYWAIT P0, [R0+URZ+0xa0], R3 ;  /* 0x0000a003000075a7 */ /* 0x0044e400080011ff */
[----:B---3--:R-:W-:Y:S05]  /*b5c0*/  @!P0 NANOSLEEP.SYNCS 0x989680 ;  /* 0x009896800000895d */ /* 0x008fea0003900000 */
[----:B------:R-:W3:Y:S02]  /*b5d0*/  @!P0 SYNCS.PHASECHK.TRANS64 P0, [R0+URZ+0xa0], R3 ;  /* 0x0000a003000085a7 */ /* 0x000ee400080010ff */
[----:B---3--:R-:W-:Y:S05]  /*b5e0*/  @!P0 BRA `(.L_x_67) ;  /* 0xfffffffc00f08947 */ /* 0x008fea000383ffff */
[----:B------:R-:W-:Y:S05]  /*b5f0*/  BRA `(.L_x_152) ;  /* 0xffffff8400007947 */ /* 0x000fea000383ffff */
.L_x_70:
[----:B------:R-:W-:Y:S07]  /*b600*/  MOV R0, UR7 ;  /* 0x0000000700007c02 */ /* 0x000fee0008000f00 */
.L_x_153:
[----:B--2---:R2:W3:Y:S02]  /*b610*/  SYNCS.PHASECHK.TRANS64.TRYWAIT P0, [R0+URZ+0x98], R3 ;  /* 0x00009803000075a7 */ /* 0x0044e400080011ff */
[----:B---3--:R-:W-:Y:S05]  /*b620*/  @!P0 NANOSLEEP.SYNCS 0x989680 ;  /* 0x009896800000895d */ /* 0x008fea0003900000 */
[----:B------:R-:W3:Y:S02]  /*b630*/  @!P0 SYNCS.PHASECHK.TRANS64 P0, [R0+URZ+0x98], R3 ;  /* 0x00009803000085a7 */ /* 0x000ee400080010ff */
[----:B---3--:R-:W-:Y:S05]  /*b640*/  @!P0 BRA `(.L_x_153) ;  /* 0xfffffffc00f08947 */ /* 0x008fea000383ffff */
[----:B------:R-:W-:Y:S05]  /*b650*/  BRA `(.L_x_69) ;  /* 0xffffff8400e07947 */ /* 0x000fea000383ffff */
.L_x_73:
[----:B------:R-:W-:Y:S07]  /*b660*/  MOV R3, UR7 ;  /* 0x0000000700037c02 */ /* 0x000fee0008000f00 */
.L_x_154:
[----:B-1----:R1:W2:Y:S02]  /*b670*/  SYNCS.PHASECHK.TRANS64.TRYWAIT P0, [R3+URZ+0x70], R12 ;  /* 0x0000700c030075a7 */ /* 0x0022a400080011ff */
[----:B--2---:R-:W-:Y:S05]  /*b680*/  @!P0 NANOSLEEP.SYNCS 0x989680 ;  /* 0x009896800000895d */ /* 0x004fea0003900000 */
[----:B------:R-:W2:Y:S02]  /*b690*/  @!P0 SYNCS.PHASECHK.TRANS64 P0, [R3+URZ+0x70], R12 ;  /* 0x0000700c030085a7 */ /* 0x000ea400080010ff */
[----:B--2---:R-:W-:Y:S05]  /*b6a0*/  @!P0 BRA `(.L_x_154) ;  /* 0xfffffffc00f08947 */ /* 0x004fea000383ffff */
[----:B------:R-:W-:Y:S05]  /*b6b0*/  BRA `(.L_x_155) ;  /* 0xffffff8800587947 */ /* 0x000fea000383ffff */
.L_x_74:
[----:B-1----:R-:W-:Y:S07]  /*b6c0*/  MOV R3, UR7 ;  /* 0x0000000700037c02 */ /* 0x002fee0008000f00 */
.L_x_156:
[----:B-1----:R1:W2:Y:S02]  /*b6d0*/  SYNCS.PHASECHK.TRANS64.TRYWAIT P0, [R3+URZ+0x78], R12 ;  /* 0x0000780c030075a7 */ /* 0x0022a400080011ff */
[----:B--2---:R-:W-:Y:S05]  /*b6e0*/  @!P0 NANOSLEEP.SYNCS 0x989680 ;  /* 0x009896800000895d */ /* 0x004fea0003900000 */
[----:B------:R-:W2:Y:S02]  /*b6f0*/  @!P0 SYNCS.PHASECHK.TRANS64 P0, [R3+URZ+0x78], R12 ;  /* 0x0000780c030085a7 */ /* 0x000ea400080010ff */
[----:B--2---:R-:W-:Y:S05]  /*b700*/  @!P0 BRA `(.L_x_156) ;  /* 0xfffffffc00f08947 */ /* 0x004fea000383ffff */
[----:B------:R-:W-:Y:S05]  /*b710*/  BRA `(.L_x_157) ;  /* 0xffffff8800947947 */ /* 0x000fea000383ffff */
.L_x_75:
[----:B-1----:R-:W-:Y:S07]  /*b720*/  MOV R3, UR7 ;  /* 0x0000000700037c02 */ /* 0x002fee0008000f00 */
.L_x_158:
[----:B-1----:R1:W2:Y:S02]  /*b730*/  SYNCS.PHASECHK.TRANS64.TRYWAIT P0, [R3+URZ+0x80], R12 ;  /* 0x0000800c030075a7 */ /* 0x0022a400080011ff */
[----:B--2---:R-:W-:Y:S05]  /*b740*/  @!P0 NANOSLEEP.SYNCS 0x989680 ;  /* 0x009896800000895d */ /* 0x004fea0003900000 */
[----:B------:R-:W2:Y:S02]  /*b750*/  @!P0 SYNCS.PHASECHK.TRANS64 P0, [R3+URZ+0x80], R12 ;  /* 0x0000800c030085a7 */ /* 0x000ea400080010ff */
[----:B--2---:R-:W-:Y:S05]  /*b760*/  @!P0 BRA `(.L_x_158) ;  /* 0xfffffffc00f08947 */ /* 0x004fea000383ffff */
[----:B------:R-:W-:Y:S05]  /*b770*/  BRA `(.L_x_159) ;  /* 0xffffff8800dc7947 */ /* 0x000fea000383ffff */
.L_x_76:
[----:B------:R-:W-:Y:S07]  /*b780*/  MOV R3, UR7 ;  /* 0x0000000700037c02 */ /* 0x000fee0008000f00 */
.L_x_160:
[----:B-1----:R1:W2:Y:S02]  /*b790*/  SYNCS.PHASECHK.TRANS64.TRYWAIT P0, [R3+URZ+0x88], R12 ;  /* 0x0000880c030075a7 */ /* 0x0022a400080011ff */
[----:B--2---:R-:W-:Y:S05]  /*b7a0*/  @!P0 NANOSLEEP.SYNCS 0x989680 ;  /* 0x009896800000895d */ /* 0x004fea0003900000 */
[----:B------:R-:W2:Y:S02]  /*b7b0*/  @!P0 SYNCS.PHASECHK.TRANS64 P0, [R3+URZ+0x88], R12 ;  /* 0x0000880c030085a7 */ /* 0x000ea400080010ff */
[----:B--2---:R-:W-:Y:S05]  /*b7c0*/  @!P0 BRA `(.L_x_160) ;  /* 0xfffffffc00f08947 */ /* 0x004fea000383ffff */
[----:B------:R-:W-:Y:S05]  /*b7d0*/  BRA `(.L_x_161) ;  /* 0xffffff8c00647947 */ /* 0x000fea000383ffff */
.L_x_78:
[----:B------:R-:W-:-:S07]  /*b7e0*/  MOV R0, UR7 ;  /* 0x0000000700007c02 */ /* 0x000fce0008000f00 */
.L_x_162:
[----:B-1----:R1:W3:Y:S02]  /*b7f0*/  SYNCS.PHASECHK.TRANS64.TRYWAIT P0, [R0+URZ+0x70], R3 ;  /* 0x00007003000075a7 */ /* 0x0022e400080011ff */
[----:B---3--:R-:W-:Y:S05]  /*b800*/  @!P0 NANOSLEEP.SYNCS 0x989680 ;  /* 0x009896800000895d */ /* 0x008fea0003900000 */
[----:B------:R-:W3:Y:S02]  /*b810*/  @!P0 SYNCS.PHASECHK.TRANS64 P0, [R0+URZ+0x70], R3 ;  /* 0x00007003000085a7 */ /* 0x000ee400080010ff */
[----:B---3--:R-:W-:Y:S05]  /*b820*/  @!P0 BRA `(.L_x_162) ;  /* 0xfffffffc00f08947 */ /* 0x008fea000383ffff */
[----:B------:R-:W-:Y:S05]  /*b830*/  BRA `(.L_x_163) ;  /* 0xffffff8c00d47947 */ /* 0x000fea000383ffff */
.L_x_79:
[----:B-1----:R-:W-:-:S07]  /*b840*/  MOV R0, UR7 ;  /* 0x0000000700007c02 */ /* 0x002fce0008000f00 */
.L_x_164:
[----:B-1----:R1:W3:Y:S02]  /*b850*/  SYNCS.PHASECHK.TRANS64.TRYWAIT P0, [R0+URZ+0x78], R3 ;  /* 0x00007803000075a7 */ /* 0x0022e400080011ff */
[----:B---3--:R-:W-:Y:S05]  /*b860*/  @!P0 NANOSLEEP.SYNCS 0x989680 ;  /* 0x009896800000895d */ /* 0x008fea0003900000 */
[----:B------:R-:W3:Y:S02]  /*b870*/  @!P0 SYNCS.PHASECHK.TRANS64 P0, [R0+URZ+0x78], R3 ;  /* 0x00007803000085a7 */ /* 0x000ee400080010ff */
[----:B---3--:R-:W-:Y:S05]  /*b880*/  @!P0 BRA `(.L_x_164) ;  /* 0xfffffffc00f08947 */ /* 0x008fea000383ffff */
[----:B------:R-:W-:Y:S05]  /*b890*/  BRA `(.L_x_165) ;  /* 0xffffff8c00c47947 */ /* 0x000fea000383ffff */
.L_x_80:
[----:B-1----:R-:W-:-:S07]  /*b8a0*/  MOV R0, UR7 ;  /* 0x0000000700007c02 */ /* 0x002fce0008000f00 */
.L_x_166:
[----:B-1----:R1:W3:Y:S02]  /*b8b0*/  SYNCS.PHASECHK.TRANS64.TRYWAIT P0, [R0+URZ+0x80], R3 ;  /* 0x00008003000075a7 */ /* 0x0022e400080011ff */
[----:B---3--:R-:W-:Y:S05]  /*b8c0*/  @!P0 NANOSLEEP.SYNCS 0x989680 ;  /* 0x009896800000895d */ /* 0x008fea0003900000 */
[----:B------:R-:W3:Y:S02]  /*b8d0*/  @!P0 SYNCS.PHASECHK.TRANS64 P0, [R0+URZ+0x80], R3 ;  /* 0x00008003000085a7 */ /* 0x000ee400080010ff */
[----:B---3--:R-:W-:Y:S05]  /*b8e0*/  @!P0 BRA `(.L_x_166) ;  /* 0xfffffffc00f08947 */ /* 0x008fea000383ffff */
[----:B------:R-:W-:Y:S05]  /*b8f0*/  BRA `(.L_x_167) ;  /* 0xffffff8c00b47947 */ /* 0x000fea000383ffff */
.L_x_82:
[----:B--2---:R2:W4:Y:S02]  /*b900*/  SYNCS.PHASECHK.TRANS64.TRYWAIT P0, [R0+URZ+0xa0], R3 ;  /* 0x0000a003000075a7 */ /* 0x00452400080011ff */
[----:B----4-:R-:W-:Y:S05]  /*b910*/  @!P0 NANOSLEEP.SYNCS 0x989680 ;  /* 0x009896800000895d */ /* 0x010fea0003900000 */
[----:B------:R-:W4:Y:S02]  /*b920*/  @!P0 SYNCS.PHASECHK.TRANS64 P0, [R0+URZ+0xa0], R3 ;  /* 0x0000a003000085a7 */ /* 0x000f2400080010ff */
[----:B----4-:R-:W-:Y:S05]  /*b930*/  @!P0 BRA `(.L_x_82) ;  /* 0xfffffffc00f08947 */ /* 0x010fea000383ffff */
[----:B------:R-:W-:Y:S05]  /*b940*/  BRA `(.L_x_168) ;  /* 0xffffff90007c7947 */ /* 0x000fea000383ffff */
.L_x_93:
[----:B-1----:R1:W3:Y:S02]  /*b950*/  SYNCS.PHASECHK.TRANS64.TRYWAIT P1, [R3+URZ+0x50], R0 ;  /* 0x00005000030075a7 */ /* 0x0022e400080211ff */
[----:B---3--:R-:W-:Y:S05]  /*b960*/  @!P1 NANOSLEEP.SYNCS 0x989680 ;  /* 0x009896800000995d */ /* 0x008fea0003900000 */
[----:B------:R-:W3:Y:S02]  /*b970*/  @!P1 SYNCS.PHASECHK.TRANS64 P1, [R3+URZ+0x50], R0 ;  /* 0x00005000030095a7 */ /* 0x000ee400080210ff */
[----:B---3--:R-:W-:Y:S05]  /*b980*/  @!P1 BRA `(.L_x_93) ;  /* 0xfffffffc00f09947 */ /* 0x008fea000383ffff */
[----:B------:R-:W-:Y:S05]  /*b990*/  BRA `(.L_x_92) ;  /* 0xffffff9c00a07947 */ /* 0x000fea000383ffff */
.L_x_95:
[----:B-1----:R1:W4:Y:S02]  /*b9a0*/  SYNCS.PHASECHK.TRANS64.TRYWAIT P0, [R193+URZ+0xc0], R2 ;  /* 0x0000c002c10075a7 */ /* 0x00232400080011ff */
[----:B----4-:R-:W-:Y:S05]  /*b9b0*/  @!P0 NANOSLEEP.SYNCS 0x989680 ;  /* 0x009896800000895d */ /* 0x010fea0003900000 */
[----:B------:R-:W4:Y:S02]  /*b9c0*/  @!P0 SYNCS.PHASECHK.TRANS64 P0, [R193+URZ+0xc0], R2 ;  /* 0x0000c002c10085a7 */ /* 0x000f2400080010ff */
[----:B----4-:R-:W-:Y:S05]  /*b9d0*/  @!P0 BRA `(.L_x_95) ;  /* 0xfffffffc00f08947 */ /* 0x010fea000383ffff */
[----:B------:R-:W-:Y:S05]  /*b9e0*/  BRA `(.L_x_94) ;  /* 0xffffff9c00fc7947 */ /* 0x000fea000383ffff */
.L_x_104:
[----:B--2---:R2:W3:Y:S02]  /*b9f0*/  SYNCS.PHASECHK.TRANS64.TRYWAIT P0, [R204+URZ+0x50], R3 ;  /* 0x00005003cc0075a7 */ /* 0x0044e400080011ff */
[----:B---3--:R-:W-:Y:S05]  /*ba00*/  @!P0 NANOSLEEP.SYNCS 0x989680 ;  /* 0x009896800000895d */ /* 0x008fea0003900000 */
[----:B------:R-:W3:Y:S02]  /*ba10*/  @!P0 SYNCS.PHASECHK.TRANS64 P0, [R204+URZ+0x50], R3 ;  /* 0x00005003cc0085a7 */ /* 0x000ee400080010ff */
[----:B---3--:R-:W-:Y:S05]  /*ba20*/  @!P0 BRA `(.L_x_104) ;  /* 0xfffffffc00f08947 */ /* 0x008fea000383ffff */
[----:B------:R-:W-:Y:S05]  /*ba30*/  BRA `(.L_x_103) ;  /* 0xffffffb400087947 */ /* 0x000fea000383ffff */
.L_x_113:
[----:B--2---:R2:W3:Y:S02]  /*ba40*/  SYNCS.PHASECHK.TRANS64.TRYWAIT P0, [R0+URZ+0x50], R5 ;  /* 0x00005005000075a7 */ /* 0x0044e400080011ff */
[----:B---3--:R-:W-:Y:S05]  /*ba50*/  @!P0 NANOSLEEP.SYNCS 0x989680 ;  /* 0x009896800000895d */ /* 0x008fea0003900000 */
[----:B------:R-:W3:Y:S02]  /*ba60*/  @!P0 SYNCS.PHASECHK.TRANS64 P0, [R0+URZ+0x50], R5 ;  /* 0x00005005000085a7 */ /* 0x000ee400080010ff */
[----:B---3--:R-:W-:Y:S05]  /*ba70*/  @!P0 BRA `(.L_x_113) ;  /* 0xfffffffc00f08947 */ /* 0x008fea000383ffff */
[----:B------:R-:W-:Y:S05]  /*ba80*/  BRA `(.L_x_112) ;  /* 0xffffffc800607947 */ /* 0x000fea000383ffff */
.L_x_122:
[----:B--2---:R2:W3:Y:S02]  /*ba90*/  SYNCS.PHASECHK.TRANS64.TRYWAIT P0, [R0+URZ+0x50], R3 ;  /* 0x00005003000075a7 */ /* 0x0044e400080011ff */
[----:B---3--:R-:W-:Y:S05]  /*baa0*/  @!P0 NANOSLEEP.SYNCS 0x989680 ;  /* 0x009896800000895d */ /* 0x008fea0003900000 */
[----:B------:R-:W3:Y:S02]  /*bab0*/  @!P0 SYNCS.PHASECHK.TRANS64 P0, [R0+URZ+0x50], R3 ;  /* 0x00005003000085a7 */ /* 0x000ee400080010ff */
[----:B---3--:R-:W-:Y:S05]  /*bac0*/  @!P0 BRA `(.L_x_122) ;  /* 0xfffffffc00f08947 */ /* 0x008fea000383ffff */
[----:B------:R-:W-:Y:S05]  /*bad0*/  BRA `(.L_x_121) ;  /* 0xffffffdc00c47947 */ /* 0x000fea000383ffff */
        .weak           $__internal_0_$__cuda_sm10x_tcgen05_guardrail_trap_col_being_dealloced_not_returned_by_alloc
        .type           $__internal_0_$__cuda_sm10x_tcgen05_guardrail_trap_col_being_dealloced_not_returned_by_alloc,@function
        .size           $__internal_0_$__cuda_sm10x_tcgen05_guardrail_trap_col_being_dealloced_not_returned_by_alloc,($__internal_1_$__cuda_sm10x_tcgen05_guardrail_trap_phase_invalid_during_alloc - $__internal_0_$__cuda_sm10x_tcgen05_guardrail_trap_col_being_dealloced_not_returned_by_alloc)
$__internal_0_$__cuda_sm10x_tcgen05_guardrail_trap_col_being_dealloced_not_returned_by_alloc:
[----:B------:R-:W-:Y:S05]  /*bae0*/  BPT.TRAP 0x1 ;  /* 0x000000040000795c */ /* 0x000fea0000300000 */
[----:B------:R-:W-:-:S04]  /*baf0*/  HFMA2 R3, -RZ, RZ, 0, 0 ;  /* 0x00000000ff037431 */ /* 0x000fc800000001ff */
[----:B------:R-:W-:Y:S05]  /*bb00*/  RET.REL.NODEC R2 `(_ZN7cutlass13device_kernelINS_4gemm6kernel13GemmUniversalIN4cute5tupleIJiiiiEEENS1_10collective13CollectiveMmaINS1_35MainloopSm100TmaUmmaWarpSpecializedILi5ELi2ELi2ENS5_IJNS4_1CILi1EEESB_SB_EEEEENS5_IJNSA_ILi128EEENSA_ILi256EEENSA_ILi64EEEEEENS_12float_e5m2_tENS5_IJlSB_lEEESI_SJ_NS4_8TiledMMAINS4_8MMA_AtomIJNS4_10MMA_TraitsINS4_19SM100_MMA_F8F6F4_SSEJSI_SI_fSE_SF_NS4_17integral_constantINS4_4UMMA5MajorELSQ_0EEESR_NSO_INSP_7ScaleInELSS_0EEEST_EEEEEENS4_6LayoutISC_NS5_IJNSA_ILi0EEESX_SX_EEEEENS5_IJNS4_10UnderscoreES10_S10_EEEEENS4_13SM90_TMA_LOADENS4_14ComposedLayoutINS4_7SwizzleILi2ELi4ELi3EEENS4_18smem_ptr_flag_bitsILi8EEENSW_INS5_IJNSA_ILi8EEESG_EEENS5_IJSG_SB_EEEEEEEvNS4_8identityES13_S1D_vS1E_EENS_8epilogue10collective18CollectiveEpilogueINS1G_23Sm100TmaWarpSpecializedILi4ELi2ELi64ELb0ELb0EEEJSH_NS5_IJNSW_ISE_SB_EENSW_ISG_SB_EEEEESI_SJ_SI_SJ_NS1G_6fusion15FusionCallbacksIS1K_NS1O_17LinearCombinationISI_fSI_fLNS_15FloatRoundStyleE2EEESH_S1N_JEEENS4_5SM1004TMEM4LOAD26SM100_TMEM_LOAD_32dp32b64xES13_S1D_NS4_39AutoVectorizingCopyWithAssumedAlignmentILi128EEENS4_14SM90_TMA_STOREES1D_S1Z_S1Z_EEEvvEEEEvNT_6ParamsE) ;  /* 0xffffff44023c7950 */ /* 0x000fea0003c3ffff */
        .weak           $__internal_1_$__cuda_sm10x_tcgen05_guardrail_trap_phase_invalid_during_alloc
        .type           $__internal_1_$__cuda_sm10x_tcgen05_guardrail_trap_phase_invalid_during_alloc,@function
        .size           $__internal_1_$__cuda_sm10x_tcgen05_guardrail_trap_phase_invalid_during_alloc,($__internal_2_$__cuda_sm10x_tcgen05_guardrail_trap_unallocated_columns_being_dealloced - $__internal_1_$__cuda_sm10x_tcgen05_guardrail_trap_phase_invalid_during_alloc)
$__internal_1_$__cuda_sm10x_tcgen05_guardrail_trap_phase_invalid_during_alloc:
[----:B------:R-:W-:Y:S05]  /*bb10*/  BPT.TRAP 0x1 ;  /* 0x000000040000795c */ /* 0x000fea0000300000 */
[----:B------:R-:W-:-:S04]  /*bb20*/  MOV R3, 0x0 ;  /* 0x0000000000037802 */ /* 0x000fc80000000f00 */
[----:B------:R-:W-:Y:S05]  /*bb30*/  RET.REL.NODEC R2 `(_ZN7cutlass13device_kernelINS_4gemm6kernel13GemmUniversalIN4cute5tupleIJiiiiEEENS1_10collective13CollectiveMmaINS1_35MainloopSm100TmaUmmaWarpSpecializedILi5ELi2ELi2ENS5_IJNS4_1CILi1EEESB_SB_EEEEENS5_IJNSA_ILi128EEENSA_ILi256EEENSA_ILi64EEEEEENS_12float_e5m2_tENS5_IJlSB_lEEESI_SJ_NS4_8TiledMMAINS4_8MMA_AtomIJNS4_10MMA_TraitsINS4_19SM100_MMA_F8F6F4_SSEJSI_SI_fSE_SF_NS4_17integral_constantINS4_4UMMA5MajorELSQ_0EEESR_NSO_INSP_7ScaleInELSS_0EEEST_EEEEEENS4_6LayoutISC_NS5_IJNSA_ILi0EEESX_SX_EEEEENS5_IJNS4_10UnderscoreES10_S10_EEEEENS4_13SM90_TMA_LOADENS4_14ComposedLayoutINS4_7SwizzleILi2ELi4ELi3EEENS4_18smem_ptr_flag_bitsILi8EEENSW_INS5_IJNSA_ILi8EEESG_EEENS5_IJSG_SB_EEEEEEEvNS4_8identityES13_S1D_vS1E_EENS_8epilogue10collective18CollectiveEpilogueINS1G_23Sm100TmaWarpSpecializedILi4ELi2ELi64ELb0ELb0EEEJSH_NS5_IJNSW_ISE_SB_EENSW_ISG_SB_EEEEESI_SJ_SI_SJ_NS1G_6fusion15FusionCallbacksIS1K_NS1O_17LinearCombinationISI_fSI_fLNS_15FloatRoundStyleE2EEESH_S1N_JEEENS4_5SM1004TMEM4LOAD26SM100_TMEM_LOAD_32dp32b64xES13_S1D_NS4_39AutoVectorizingCopyWithAssumedAlignmentILi128EEENS4_14SM90_TMA_STOREES1D_S1Z_S1Z_EEEvvEEEEvNT_6ParamsE) ;  /* 0xffffff4402307950 */ /* 0x000fea0003c3ffff */
        .weak           $__internal_2_$__cuda_sm10x_tcgen05_guardrail_trap_unallocated_columns_being_dealloced
        .type           $__internal_2_$__cuda_sm10x_tcgen05_guardrail_trap_unallocated_columns_being_dealloced,@function
        .size           $__internal_2_$__cuda_sm10x_tcgen05_guardrail_trap_unallocated_columns_being_dealloced,(.L_x_170 - $__internal_2_$__cuda_sm10x_tcgen05_guardrail_trap_unallocated_columns_being_dealloced)
$__internal_2_$__cuda_sm10x_tcgen05_guardrail_trap_unallocated_columns_being_dealloced:
[----:B------:R-:W-:Y:S05]  /*bb40*/  BPT.TRAP 0x1 ;  /* 0x000000040000795c */ /* 0x000fea0000300000 */
[----:B------:R-:W-:-:S04]  /*bb50*/  HFMA2 R3, -RZ, RZ, 0, 0 ;  /* 0x00000000ff037431 */ /* 0x000fc800000001ff */
[----:B------:R-:W-:Y:S05]  /*bb60*/  RET.REL.NODEC R2 `(_ZN7cutlass13device_kernelINS_4gemm6kernel13GemmUniversalIN4cute5tupleIJiiiiEEENS1_10collective13CollectiveMmaINS1_35MainloopSm100TmaUmmaWarpSpecializedILi5ELi2ELi2ENS5_IJNS4_1CILi1EEESB_SB_EEEEENS5_IJNSA_ILi128EEENSA_ILi256EEENSA_ILi64EEEEEENS_12float_e5m2_tENS5_IJlSB_lEEESI_SJ_NS4_8TiledMMAINS4_8MMA_AtomIJNS4_10MMA_TraitsINS4_19SM100_MMA_F8F6F4_SSEJSI_SI_fSE_SF_NS4_17integral_constantINS4_4UMMA5MajorELSQ_0EEESR_NSO_INSP_7ScaleInELSS_0EEEST_EEEEEENS4_6LayoutISC_NS5_IJNSA_ILi0EEESX_SX_EEEEENS5_IJNS4_10UnderscoreES10_S10_EEEEENS4_13SM90_TMA_LOADENS4_14ComposedLayoutINS4_7SwizzleILi2ELi4ELi3EEENS4_18smem_ptr_flag_bitsILi8EEENSW_INS5_IJNSA_ILi8EEESG_EEENS5_IJSG_SB_EEEEEEEvNS4_8identityES13_S1D_vS1E_EENS_8epilogue10collective18CollectiveEpilogueINS1G_23Sm100TmaWarpSpecializedILi4ELi2ELi64ELb0ELb0EEEJSH_NS5_IJNSW_ISE_SB_EENSW_ISG_SB_EEEEESI_SJ_SI_SJ_NS1G_6fusion15FusionCallbacksIS1K_NS1O_17LinearCombinationISI_fSI_fLNS_15FloatRoundStyleE2EEESH_S1N_JEEENS4_5SM1004TMEM4LOAD26SM100_TMEM_LOAD_32dp32b64xES13_S1D_NS4_39AutoVectorizingCopyWithAssumedAlignmentILi128EEENS4_14SM90_TMA_STOREES1D_S1Z_S1Z_EEEvvEEEEvNT_6ParamsE) ;  /* 0xffffff4402247950 */ /* 0x000fea0003c3ffff */
.L_x_169:
[----:B------:R-:W-:-:S00]  /*bb70*/  BRA `(.L_x_169) ;  /* 0xfffffffc00fc7947 */ /* 0x000fc0000383ffff */
[----:B------:R-:W-:-:S00]  /*bb80*/  NOP ;  /* 0x0000000000007918 */ /* 0x000fc00000000000 */
[----:B------:R-:W-:-:S00]  /*bb90*/  NOP ;  /* 0x0000000000007918 */ /* 0x000fc00000000000 */
[----:B------:R-:W-:-:S00]  /*bba0*/  NOP ;  /* 0x0000000000007918 */ /* 0x000fc00000000000 */
[----:B------:R-:W-:-:S00]  /*bbb0*/  NOP ;  /* 0x0000000000007918 */ /* 0x000fc00000000000 */
[----:B------:R-:W-:-:S00]  /*bbc0*/  NOP ;  /* 0x0000000000007918 */ /* 0x000fc00000000000 */
[----:B------:R-:W-:-:S00]  /*bbd0*/  NOP ;  /* 0x0000000000007918 */ /* 0x000fc00000000000 */
[----:B------:R-:W-:-:S00]  /*bbe0*/  NOP ;  /* 0x0000000000007918 */ /* 0x000fc00000000000 */
[----:B------:R-:W-:-:S00]  /*bbf0*/  NOP ;  /* 0x0000000000007918 */ /* 0x000fc00000000000 */
.L_x_170:


//--------------------- .nv.global.init           --------------------------
	.section	.nv.global.init,"aw",@progbits
.nv.global.init:
	.type		$str$27,@object
	.size		$str$27,($str$28 - $str$27)
$str$27:
        /*0000*/ 	.byte	0x28, 0x61, 0x64, 0x64, 0x72, 0x65, 0x73, 0x73, 0x20, 0x26, 0x20, 0x6d, 0x61, 0x73, 0x6b, 0x29
        /*0010*/ 	.byte	0x20, 0x3d, 0x3d, 0x20, 0x30, 0x00
	.type		$str$28,@object
	.size		$str$28,($str$26 - $str$28)
$str$28:
        /*0016*/ 	.byte	0x2f, 0x74, 0x6d, 0x70, 0x2f, 0x63, 0x75, 0x74, 0x6c, 0x61, 0x73, 0x73, 0x5f, 0x73, 0x77, 0x65
        /*0026*/ 	.byte	0x65, 0x70, 0x5f, 0x73, 0x72, 0x63, 0x2f, 0x69, 0x6e, 0x63, 0x6c, 0x75, 0x64, 0x65, 0x2f, 0x63
        /*0036*/ 	.byte	0x75, 0x74, 0x65, 0x2f, 0x70, 0x6f, 0x69, 0x6e, 0x74, 0x65, 0x72, 0x5f, 0x66, 0x6c, 0x61, 0x67
        /*0046*/ 	.byte	0x67, 0x65, 0x64, 0x2e, 0x68, 0x70, 0x70, 0x00
	.type		$str$26,@object
	.size		$str$26,($str$25 - $str$26)
$str$26:
        /*004e*/ 	.byte	0x2f, 0x74, 0x6d, 0x70, 0x2f, 0x63, 0x75, 0x74, 0x6c, 0x61, 0x73, 0x73, 0x5f, 0x73, 0x77, 0x65
        /*005e*/ 	.byte	0x65, 0x70, 0x5f, 0x73, 0x72, 0x63, 0x2f, 0x69, 0x6e, 0x63, 0x6c, 0x75, 0x64, 0x65, 0x2f, 0x63
        /*006e*/ 	.byte	0x75, 0x74, 0x65, 0x2f, 0x61, 0x74, 0x6f, 0x6d, 0x2f, 0x63, 0x6f, 0x70, 0x79, 0x5f, 0x74, 0x72
        /*007e*/ 	.byte	0x61, 0x69, 0x74, 0x73, 0x5f, 0x73, 0x6d, 0x31, 0x30, 0x30, 0x2e, 0x68, 0x70, 0x70, 0x00
	.type		$str$25,@object
	.size		$str$25,(__unnamed_1 - $str$25)
$str$25:
        /*008d*/ 	.byte	0x28, 0x28, 0x75, 0x69, 0x6e, 0x74, 0x33, 0x32, 0x5f, 0x74, 0x28, 0x74, 0x68, 0x72, 0x65, 0x61
        /*009d*/ 	.byte	0x64, 0x49, 0x64, 0x78, 0x2e, 0x78, 0x29, 0x20, 0x2f, 0x20, 0x33, 0x32, 0x29, 0x20, 0x25, 0x20
        /*00ad*/ 	.byte	0x34, 0x29, 0x20, 0x3d, 0x3d, 0x20, 0x28, 0x28, 0x28, 0x74, 0x6d, 0x65, 0x6d, 0x5f, 0x61, 0x64
        /*00bd*/ 	.byte	0x64, 0x72, 0x20, 0x3e, 0x3e, 0x20, 0x31, 0x36, 0x29, 0x20, 0x2f, 0x20, 0x33, 0x32, 0x29, 0x20
        /*00cd*/ 	.byte	0x25, 0x20, 0x34, 0x29, 0x00
	.type		__unnamed_1,@object
	.size		__unnamed_1,(__unnamed_2 - __unnamed_1)
__unnamed_1:
        /*00d2*/ 	.byte	0x61, 0x75, 0x74, 0x6f, 0x20, 0x63, 0x75, 0x74, 0x65, 0x3a, 0x3a, 0x61, 0x73, 0x5f, 0x70, 0x6f
        /* <DEDUP_REMOVED lines=24> */
        /*0262*/ 	.byte	0x43, 0x3c, 0x38, 0x31, 0x39, 0x32, 0x3e, 0x3e, 0x3e, 0x3e, 0x5d, 0x00
	.type		__unnamed_2,@object
	.size		__unnamed_2,(__unnamed_3 - __unnamed_2)
__unnamed_2:
        /* <DEDUP_REMOVED lines=26> */
	.type		__unnamed_3,@object
	.size		__unnamed_3,(.L_3 - __unnamed_3)
__unnamed_3:
        /* <DEDUP_REMOVED lines=42> */
        /*06aa*/ 	.byte	0x3e, 0x3e, 0x3e, 0x3e, 0x5d, 0x00
.L_3:


//--------------------- .nv.shared._ZN7cutlass13device_kernelINS_4gemm6kernel13GemmUniversalIN4cute5tupleIJiiiiEEENS1_10collective13CollectiveMmaINS1_35MainloopSm100TmaUmmaWarpSpecializedILi5ELi2ELi2ENS5_IJNS4_1CILi1EEESB_SB_EEEEENS5_IJNSA_ILi128EEENSA_ILi256EEENSA_ILi64EEEEEENS_12float_e5m2_tENS5_IJlSB_lEEESI_SJ_NS4_8TiledMMAINS4_8MMA_AtomIJNS4_10MMA_TraitsINS4_19SM100_MMA_F8F6F4_SSEJSI_SI_fSE_SF_NS4_17integral_constantINS4_4UMMA5MajorELSQ_0EEESR_NSO_INSP_7ScaleInELSS_0EEEST_EEEEEENS4_6LayoutISC_NS5_IJNSA_ILi0EEESX_SX_EEEEENS5_IJNS4_10UnderscoreES10_S10_EEEEENS4_13SM90_TMA_LOADENS4_14ComposedLayoutINS4_7SwizzleILi2ELi4ELi3EEENS4_18smem_ptr_flag_bitsILi8EEENSW_INS5_IJNSA_ILi8EEESG_EEENS5_IJSG_SB_EEEEEEEvNS4_8identityES13_S1D_vS1E_EENS_8epilogue10collective18CollectiveEpilogueINS1G_23Sm100TmaWarpSpecializedILi4ELi2ELi64ELb0ELb0EEEJSH_NS5_IJNSW_ISE_SB_EENSW_ISG_SB_EEEEESI_SJ_SI_SJ_NS1G_6fusion15FusionCallbacksIS1K_NS1O_17LinearCombinationISI_fSI_fLNS_15FloatRoundStyleE2EEESH_S1N_JEEENS4_5SM1004TMEM4LOAD26SM100_TMEM_LOAD_32dp32b64xES13_S1D_NS4_39AutoVectorizingCopyWithAssumedAlignmentILi128EEENS4_14SM90_TMA_STOREES1D_S1Z_S1Z_EEEvvEEEEvNT_6ParamsE --------------------------
	.section	.nv.shared._ZN7cutlass13device_kernelINS_4gemm6kernel13GemmUniversalIN4cute5tupleIJiiiiEEENS1_10collective13CollectiveMmaINS1_35MainloopSm100TmaUmmaWarpSpecializedILi5ELi2ELi2ENS5_IJNS4_1CILi1EEESB_SB_EEEEENS5_IJNSA_ILi128EEENSA_ILi256EEENSA_ILi64EEEEEENS_12float_e5m2_tENS5_IJlSB_lEEESI_SJ_NS4_8TiledMMAINS4_8MMA_AtomIJNS4_10MMA_TraitsINS4_19SM100_MMA_F8F6F4_SSEJSI_SI_fSE_SF_NS4_17integral_constantINS4_4UMMA5MajorELSQ_0EEESR_NSO_INSP_7ScaleInELSS_0EEEST_EEEEEENS4_6LayoutISC_NS5_IJNSA_ILi0EEESX_SX_EEEEENS5_IJNS4_10UnderscoreES10_S10_EEEEENS4_13SM90_TMA_LOADENS4_14ComposedLayoutINS4_7SwizzleILi2ELi4ELi3EEENS4_18smem_ptr_flag_bitsILi8EEENSW_INS5_IJNSA_ILi8EEESG_EEENS5_IJSG_SB_EEEEEEEvNS4_8identityES13_S1D_vS1E_EENS_8epilogue10collective18CollectiveEpilogueINS1G_23Sm100TmaWarpSpecializedILi4ELi2ELi64ELb0ELb0EEEJSH_NS5_IJNSW_ISE_SB_EENSW_ISG_SB_EEEEESI_SJ_SI_SJ_NS1G_6fusion15FusionCallbacksIS1K_NS1O_17LinearCombinationISI_fSI_fLNS_15FloatRoundStyleE2EEESH_S1N_JEEENS4_5SM1004TMEM4LOAD26SM100_TMEM_LOAD_32dp32b64xES13_S1D_NS4_39AutoVectorizingCopyWithAssumedAlignmentILi128EEENS4_14SM90_TMA_STOREES1D_S1Z_S1Z_EEEvvEEEEvNT_6ParamsE,"aw",@nobits
	.sectionflags	@""
	.align	16
	.zero		1024


//--------------------- .nv.shared.reserved.0     --------------------------
	.section	.nv.shared.reserved.0,"aw",@nobits
	.weak		__nv_reservedSMEM_offset_0_alias
	.size		__nv_reservedSMEM_offset_0_alias, 0, 64
	.other		__nv_reservedSMEM_offset_0_alias,@"STO_CUDA_RESERVED_SHARED STV_DEFAULT"
__nv_reservedSMEM_offset_0_alias:
	.zero		0
.nv.shared.reserved.0:
	.zero		64
	.weak		__nv_reservedSMEM_tcgen05_partition
	.type		__nv_reservedSMEM_tcgen05_partition,@object
	.size		__nv_reservedSMEM_tcgen05_partition,(.L_0 - __nv_reservedSMEM_tcgen05_partition)
__nv_reservedSMEM_tcgen05_partition:
	.zero		32
.L_0:


//--------------------- .nv.global                --------------------------
	.section	.nv.global,"aw",@nobits
.nv.global:
	.type		_ZN39_INTERNAL_f383a69d_4_k_cu_6d5b2a45_88054cute1_E,@object
	.size		_ZN39_INTERNAL_f383a69d_4_k_cu_6d5b2a45_88054cute1_E,(_ZN39_INTERNAL_f383a69d_4_k_cu_6d5b2a45_88054cuda3std3__45__cpo6cbeginE - _ZN39_INTERNAL_f383a69d_4_k_cu_6d5b2a45_88054cute1_E)
_ZN39_INTERNAL_f383a69d_4_k_cu_6d5b2a45_88054cute1_E:
	.zero		1
	.type		_ZN39_INTERNAL_f383a69d_4_k_cu_6d5b2a45_88054cuda3std3__45__cpo6cbeginE,@object
	.size		_ZN39_INTERNAL_f383a69d_4_k_cu_6d5b2a45_88054cuda3std3__45__cpo6cbeginE,(_ZN39_INTERNAL_f383a69d_4_k_cu_6d5b2a45_88054cuda3std3__48in_placeE - _ZN39_INTERNAL_f383a69d_4_k_cu_6d5b2a45_88054cuda3std3__45__cpo6cbeginE)
_ZN39_INTERNAL_f383a69d_4_k_cu_6d5b2a45_88054cuda3std3__45__cpo6cbeginE:
	.zero		1
	.type		_ZN39_INTERNAL_f383a69d_4_k_cu_6d5b2a45_88054cuda3std3__48in_placeE,@object
	.size		_ZN39_INTERNAL_f383a69d_4_k_cu_6d5b2a45_88054cuda3std3__48in_placeE,(_ZN39_INTERNAL_f383a69d_4_k_cu_6d5b2a45_88054cuda3std6ranges3__45__cpo9iter_moveE - _ZN39_INTERNAL_f383a69d_4_k_cu_6d5b2a45_88054cuda3std3__48in_placeE)
_ZN39_INTERNAL_f383a69d_4_k_cu_6d5b2a45_88054cuda3std3__48in_placeE:
	.zero		1
	.type		_ZN39_INTERNAL_f383a69d_4_k_cu_6d5b2a45_88054cuda3std6ranges3__45__cpo9iter_moveE,@object
	.size		_ZN39_INTERNAL_f383a69d_4_k_cu_6d5b2a45_88054cuda3std6ranges3__45__cpo9iter_moveE,(_ZN39_INTERNAL_f383a69d_4_k_cu_6d5b2a45_88054cuda3std3__45__cpo5beginE - _ZN39_INTERNAL_f383a69d_4_k_cu_6d5b2a45_88054cuda3std6ranges3__45__cpo9iter_moveE)
_ZN39_INTERNAL_f383a69d_4_k_cu_6d5b2a45_88054cuda3std6ranges3__45__cpo9iter_moveE:
	.zero		1
	.type		_ZN39_INTERNAL_f383a69d_4_k_cu_6d5b2a45_88054cuda3std3__45__cpo5beginE,@object
	.size		_ZN39_INTERNAL_f383a69d_4_k_cu_6d5b2a45_88054cuda3std3__45__cpo5beginE,(_ZN39_INTERNAL_f383a69d_4_k_cu_6d5b2a45_88054cuda3std3__441_GLOBAL__N__f383a69d_4_k_cu_6d5b2a45_88056ignoreE - _ZN39_INTERNAL_f383a69d_4_k_cu_6d5b2a45_88054cuda3std3__45__cpo5beginE)
_ZN39_INTERNAL_f383a69d_4_k_cu_6d5b2a45_88054cuda3std3__45__cpo5beginE:
	.zero		1
	.type		_ZN39_INTERNAL_f383a69d_4_k_cu_6d5b2a45_88054cuda3std3__441_GLOBAL__N__f383a69d_4_k_cu_6d5b2a45_88056ignoreE,@object
	.size		_ZN39_INTERNAL_f383a69d_4_k_cu_6d5b2a45_88054cuda3std3__441_GLOBAL__N__f383a69d_4_k_cu_6d5b2a45_88056ignoreE,(_ZN39_INTERNAL_f383a69d_4_k_cu_6d5b2a45_88054cute7productE - _ZN39_INTERNAL_f383a69d_4_k_cu_6d5b2a45_88054cuda3std3__441_GLOBAL__N__f383a69d_4_k_cu_6d5b2a45_88056ignoreE)
_ZN39_INTERNAL_f383a69d_4_k_cu_6d5b2a45_88054cuda3std3__441_GLOBAL__N__f383a69d_4_k_cu_6d5b2a45_88056ignoreE:
	.zero		1
	.type		_ZN39_INTERNAL_f383a69d_4_k_cu_6d5b2a45_88054cute7productE,@object
	.size		_ZN39_INTERNAL_f383a69d_4_k_cu_6d5b2a45_88054cute7productE,(_ZN39_INTERNAL_f383a69d_4_k_cu_6d5b2a45_88054cuda3std3__45__cpo3endE - _ZN39_INTERNAL_f383a69d_4_k_cu_6d5b2a45_88054cute7productE)
_ZN39_INTERNAL_f383a69d_4_k_cu_6d5b2a45_88054cute7productE:
	.zero		1
	.type		_ZN39_INTERNAL_f383a69d_4_k_cu_6d5b2a45_88054cuda3std3__45__cpo3endE,@object
	.size		_ZN39_INTERNAL_f383a69d_4_k_cu_6d5b2a45_88054cuda3std3__45__cpo3endE,(_ZN39_INTERNAL_f383a69d_4_k_cu_6d5b2a45_88054cuda3std3__419piecewise_constructE - _ZN39_INTERNAL_f383a69d_4_k_cu_6d5b2a45_88054cuda3std3__45__cpo3endE)
_ZN39_INTERNAL_f383a69d_4_k_cu_6d5b2a45_88054cuda3std3__45__cpo3endE:
	.zero		1
	.type		_ZN39_INTERNAL_f383a69d_4_k_cu_6d5b2a45_88054cuda3std3__419piecewise_constructE,@object
	.size		_ZN39_INTERNAL_f383a69d_4_k_cu_6d5b2a45_88054cuda3std3__419piecewise_constructE,(_ZN39_INTERNAL_f383a69d_4_k_cu_6d5b2a45_88054cuda3std3__45__cpo4cendE - _ZN39_INTERNAL_f383a69d_4_k_cu_6d5b2a45_88054cuda3std3__419piecewise_constructE)
_ZN39_INTERNAL_f383a69d_4_k_cu_6d5b2a45_88054cuda3std3__419piecewise_constructE:
	.zero		1
	.type		_ZN39_INTERNAL_f383a69d_4_k_cu_6d5b2a45_88054cuda3std3__45__cpo4cendE,@object
	.size		_ZN39_INTERNAL_f383a69d_4_k_cu_6d5b2a45_88054cuda3std3__45__cpo4cendE,(_ZN39_INTERNAL_f383a69d_4_k_cu_6d5b2a45_88054cuda3std6ranges3__45__cpo4swapE - _ZN39_INTERNAL_f383a69d_4_k_cu_6d5b2a45_88054cuda3std3__45__cpo4cendE)
_ZN39_INTERNAL_f383a69d_4_k_cu_6d5b2a45_88054cuda3std3__45__cpo4cendE:
	.zero		1
	.type		_ZN39_INTERNAL_f383a69d_4_k_cu_6d5b2a45_88054cuda3std6ranges3__45__cpo4swapE,@object
	.size		_ZN39_INTERNAL_f383a69d_4_k_cu_6d5b2a45_88054cuda3std6ranges3__45__cpo4swapE,(.L_11 - _ZN39_INTERNAL_f383a69d_4_k_cu_6d5b2a45_88054cuda3std6ranges3__45__cpo4swapE)
_ZN39_INTERNAL_f383a69d_4_k_cu_6d5b2a45_88054cuda3std6ranges3__45__cpo4swapE:
	.zero		1
.L_11:


//--------------------- .nv.constant0._ZN7cutlass13device_kernelINS_4gemm6kernel13GemmUniversalIN4cute5tupleIJiiiiEEENS1_10collective13CollectiveMmaINS1_35MainloopSm100TmaUmmaWarpSpecializedILi5ELi2ELi2ENS5_IJNS4_1CILi1EEESB_SB_EEEEENS5_IJNSA_ILi128EEENSA_ILi256EEENSA_ILi64EEEEEENS_12float_e5m2_tENS5_IJlSB_lEEESI_SJ_NS4_8TiledMMAINS4_8MMA_AtomIJNS4_10MMA_TraitsINS4_19SM100_MMA_F8F6F4_SSEJSI_SI_fSE_SF_NS4_17integral_constantINS4_4UMMA5MajorELSQ_0EEESR_NSO_INSP_7ScaleInELSS_0EEEST_EEEEEENS4_6LayoutISC_NS5_IJNSA_ILi0EEESX_SX_EEEEENS5_IJNS4_10UnderscoreES10_S10_EEEEENS4_13SM90_TMA_LOADENS4_14ComposedLayoutINS4_7SwizzleILi2ELi4ELi3EEENS4_18smem_ptr_flag_bitsILi8EEENSW_INS5_IJNSA_ILi8EEESG_EEENS5_IJSG_SB_EEEEEEEvNS4_8identityES13_S1D_vS1E_EENS_8epilogue10collective18CollectiveEpilogueINS1G_23Sm100TmaWarpSpecializedILi4ELi2ELi64ELb0ELb0EEEJSH_NS5_IJNSW_ISE_SB_EENSW_ISG_SB_EEEEESI_SJ_SI_SJ_NS1G_6fusion15FusionCallbacksIS1K_NS1O_17LinearCombinationISI_fSI_fLNS_15FloatRoundStyleE2EEESH_S1N_JEEENS4_5SM1004TMEM4LOAD26SM100_TMEM_LOAD_32dp32b64xES13_S1D_NS4_39AutoVectorizingCopyWithAssumedAlignmentILi128EEENS4_14SM90_TMA_STOREES1D_S1Z_S1Z_EEEvvEEEEvNT_6ParamsE --------------------------
	.section	.nv.constant0._ZN7cutlass13device_kernelINS_4gemm6kernel13GemmUniversalIN4cute5tupleIJiiiiEEENS1_10collective13CollectiveMmaINS1_35MainloopSm100TmaUmmaWarpSpecializedILi5ELi2ELi2ENS5_IJNS4_1CILi1EEESB_SB_EEEEENS5_IJNSA_ILi128EEENSA_ILi256EEENSA_ILi64EEEEEENS_12float_e5m2_tENS5_IJlSB_lEEESI_SJ_NS4_8TiledMMAINS4_8MMA_AtomIJNS4_10MMA_TraitsINS4_19SM100_MMA_F8F6F4_SSEJSI_SI_fSE_SF_NS4_17integral_constantINS4_4UMMA5MajorELSQ_0EEESR_NSO_INSP_7ScaleInELSS_0EEEST_EEEEEENS4_6LayoutISC_NS5_IJNSA_ILi0EEESX_SX_EEEEENS5_IJNS4_10UnderscoreES10_S10_EEEEENS4_13SM90_TMA_LOADENS4_14ComposedLayoutINS4_7SwizzleILi2ELi4ELi3EEENS4_18smem_ptr_flag_bitsILi8EEENSW_INS5_IJNSA_ILi8EEESG_EEENS5_IJSG_SB_EEEEEEEvNS4_8identityES13_S1D_vS1E_EENS_8epilogue10collective18CollectiveEpilogueINS1G_23Sm100TmaWarpSpecializedILi4ELi2ELi64ELb0ELb0EEEJSH_NS5_IJNSW_ISE_SB_EENSW_ISG_SB_EEEEESI_SJ_SI_SJ_NS1G_6fusion15FusionCallbacksIS1K_NS1O_17LinearCombinationISI_fSI_fLNS_15FloatRoundStyleE2EEESH_S1N_JEEENS4_5SM1004TMEM4LOAD26SM100_TMEM_LOAD_32dp32b64xES13_S1D_NS4_39AutoVectorizingCopyWithAssumedAlignmentILi128EEENS4_14SM90_TMA_STOREES1D_S1Z_S1Z_EEEvvEEEEvNT_6ParamsE,"a",@progbits
	.sectionflags	@""
	.align	4
.nv.constant0._ZN7cutlass13device_kernelINS_4gemm6kernel13GemmUniversalIN4cute5tupleIJiiiiEEENS1_10collective13CollectiveMmaINS1_35MainloopSm100TmaUmmaWarpSpecializedILi5ELi2ELi2ENS5_IJNS4_1CILi1EEESB_SB_EEEEENS5_IJNSA_ILi128EEENSA_ILi256EEENSA_ILi64EEEEEENS_12float_e5m2_tENS5_IJlSB_lEEESI_SJ_NS4_8TiledMMAINS4_8MMA_AtomIJNS4_10MMA_TraitsINS4_19SM100_MMA_F8F6F4_SSEJSI_SI_fSE_SF_NS4_17integral_constantINS4_4UMMA5MajorELSQ_0EEESR_NSO_INSP_7ScaleInELSS_0EEEST_EEEEEENS4_6LayoutISC_NS5_IJNSA_ILi0EEESX_SX_EEEEENS5_IJNS4_10UnderscoreES10_S10_EEEEENS4_13SM90_TMA_LOADENS4_14ComposedLayoutINS4_7SwizzleILi2ELi4ELi3EEENS4_18smem_ptr_flag_bitsILi8EEENSW_INS5_IJNSA_ILi8EEESG_EEENS5_IJSG_SB_EEEEEEEvNS4_8identityES13_S1D_vS1E_EENS_8epilogue10collective18CollectiveEpilogueINS1G_23Sm100TmaWarpSpecializedILi4ELi2ELi64ELb0ELb0EEEJSH_NS5_IJNSW_ISE_SB_EENSW_ISG_SB_EEEEESI_SJ_SI_SJ_NS1G_6fusion15FusionCallbacksIS1K_NS1O_17LinearCombinationISI_fSI_fLNS_15FloatRoundStyleE2EEESH_S1N_JEEENS4_5SM1004TMEM4LOAD26SM100_TMEM_LOAD_32dp32b64xES13_S1D_NS4_39AutoVectorizingCopyWithAssumedAlignmentILi128EEENS4_14SM90_TMA_STOREES1D_S1Z_S1Z_EEEvvEEEEvNT_6ParamsE:
	.zero		2944


//--------------------- SYMBOLS --------------------------

	.type		.nv.reservedSmem.offset0,@object
	.size		.nv.reservedSmem.offset0,0x4
	.type		.nv.reservedSmem.cap,@object
	.size		.nv.reservedSmem.cap,0x4
	.type		__assertfail,@function
